	.headerflags	@"EF_CUDA_TEXMODE_UNIFIED EF_CUDA_64BIT_ADDRESS EF_CUDA_SM89 EF_CUDA_VIRTUAL_SM(EF_CUDA_SM89)"
	.elftype	@"ET_EXEC"


//--------------------- .nv.info                  --------------------------
	.section	.nv.info,"",@"SHT_CUDA_INFO"
	.align	4


	//----- nvinfo : EIATTR_REGCOUNT
	.align		4
        /*0000*/ 	.byte	0x04, 0x2f
        /*0002*/ 	.short	(.L_1 - .L_0)
	.align		4
.L_0:
        /*0004*/ 	.word	index@(triton__0d1d2d3d4d56789de)
        /*0008*/ 	.word	0x000000b9


	//----- nvinfo : EIATTR_MAX_STACK_SIZE
	.align		4
.L_1:
        /*000c*/ 	.byte	0x04, 0x23
        /*000e*/ 	.short	(.L_3 - .L_2)
	.align		4
.L_2:
        /*0010*/ 	.word	index@(triton__0d1d2d3d4d56789de)
        /*0014*/ 	.word	0x00000000


	//----- nvinfo : EIATTR_MIN_STACK_SIZE
	.align		4
.L_3:
        /*0018*/ 	.byte	0x04, 0x12
        /*001a*/ 	.short	(.L_5 - .L_4)
	.align		4
.L_4:
        /*001c*/ 	.word	index@(triton__0d1d2d3d4d56789de)
        /*0020*/ 	.word	0x00000000


	//----- nvinfo : EIATTR_FRAME_SIZE
	.align		4
.L_5:
        /*0024*/ 	.byte	0x04, 0x11
        /*0026*/ 	.short	(.L_7 - .L_6)
	.align		4
.L_6:
        /*0028*/ 	.word	index@(triton__0d1d2d3d4d56789de)
        /*002c*/ 	.word	0x00000000
.L_7:


//--------------------- .nv.info.triton__0d1d2d3d4d56789de --------------------------
	.section	.nv.info.triton__0d1d2d3d4d56789de,"",@"SHT_CUDA_INFO"
	.align	4


	//----- nvinfo : EIATTR_CUDA_API_VERSION
	.align		4
        /*0000*/ 	.byte	0x04, 0x37
        /*0002*/ 	.short	(.L_9 - .L_8)
.L_8:
        /*0004*/ 	.word	0x0000007b


	//----- nvinfo : EIATTR_PARAM_CBANK
	.align		4
.L_9:
        /*0008*/ 	.byte	0x04, 0x0a
        /*000a*/ 	.short	(.L_11 - .L_10)
	.align		4
.L_10:
        /*000c*/ 	.word	index@(.nv.constant0.triton__0d1d2d3d4d56789de)
        /*0010*/ 	.short	0x0160
        /*0012*/ 	.short	0x003c


	//----- nvinfo : EIATTR_CBANK_PARAM_SIZE
	.align		4
.L_11:
        /*0014*/ 	.byte	0x03, 0x19
        /*0016*/ 	.short	0x003c


	//----- nvinfo : EIATTR_KPARAM_INFO
	.align		4
        /*0018*/ 	.byte	0x04, 0x17
        /*001a*/ 	.short	(.L_13 - .L_12)
.L_12:
        /*001c*/ 	.word	0x00000000
        /*0020*/ 	.short	0x0009
        /*0022*/ 	.short	0x0038
        /*0024*/ 	.byte	0x00, 0xf0, 0x11, 0x00


	//----- nvinfo : EIATTR_KPARAM_INFO
	.align		4
.L_13:
        /*0028*/ 	.byte	0x04, 0x17
        /*002a*/ 	.short	(.L_15 - .L_14)
.L_14:
        /*002c*/ 	.word	0x00000000
        /*0030*/ 	.short	0x0008
        /*0032*/ 	.short	0x0034
        /*0034*/ 	.byte	0x00, 0xf0, 0x11, 0x00


	//----- nvinfo : EIATTR_KPARAM_INFO
	.align		4
.L_15:
        /*0038*/ 	.byte	0x04, 0x17
        /*003a*/ 	.short	(.L_17 - .L_16)
.L_16:
        /*003c*/ 	.word	0x00000000
        /*0040*/ 	.short	0x0007
        /*0042*/ 	.short	0x0030
        /*0044*/ 	.byte	0x00, 0xf0, 0x11, 0x00


	//----- nvinfo : EIATTR_KPARAM_INFO
	.align		4
.L_17:
        /*0048*/ 	.byte	0x04, 0x17
        /*004a*/ 	.short	(.L_19 - .L_18)
.L_18:
        /*004c*/ 	.word	0x00000000
        /*0050*/ 	.short	0x0006
        /*0052*/ 	.short	0x002c
        /*0054*/ 	.byte	0x00, 0xf0, 0x11, 0x00


	//----- nvinfo : EIATTR_KPARAM_INFO
	.align		4
.L_19:
        /*0058*/ 	.byte	0x04, 0x17
        /*005a*/ 	.short	(.L_21 - .L_20)
.L_20:
        /*005c*/ 	.word	0x00000000
        /*0060*/ 	.short	0x0005
        /*0062*/ 	.short	0x0028
        /*0064*/ 	.byte	0x00, 0xf0, 0x11, 0x00


	//----- nvinfo : EIATTR_KPARAM_INFO
	.align		4
.L_21:
        /*0068*/ 	.byte	0x04, 0x17
        /*006a*/ 	.short	(.L_23 - .L_22)
.L_22:
        /*006c*/ 	.word	0x00000000
        /*0070*/ 	.short	0x0004
        /*0072*/ 	.short	0x0020
        /*0074*/ 	.byte	0x00, 0xf0, 0x21, 0x00


	//----- nvinfo : EIATTR_KPARAM_INFO
	.align		4
.L_23:
        /*0078*/ 	.byte	0x04, 0x17
        /*007a*/ 	.short	(.L_25 - .L_24)
.L_24:
        /*007c*/ 	.word	0x00000000
        /*0080*/ 	.short	0x0003
        /*0082*/ 	.short	0x0018
        /*0084*/ 	.byte	0x00, 0xf0, 0x21, 0x00


	//----- nvinfo : EIATTR_KPARAM_INFO
	.align		4
.L_25:
        /*0088*/ 	.byte	0x04, 0x17
        /*008a*/ 	.short	(.L_27 - .L_26)
.L_26:
        /*008c*/ 	.word	0x00000000
        /*0090*/ 	.short	0x0002
        /*0092*/ 	.short	0x0010
        /*0094*/ 	.byte	0x00, 0xf0, 0x21, 0x00


	//----- nvinfo : EIATTR_KPARAM_INFO
	.align		4
.L_27:
        /*0098*/ 	.byte	0x04, 0x17
        /*009a*/ 	.short	(.L_29 - .L_28)
.L_28:
        /*009c*/ 	.word	0x00000000
        /*00a0*/ 	.short	0x0001
        /*00a2*/ 	.short	0x0008
        /*00a4*/ 	.byte	0x00, 0xf0, 0x21, 0x00


	//----- nvinfo : EIATTR_KPARAM_INFO
	.align		4
.L_29:
        /*00a8*/ 	.byte	0x04, 0x17
        /*00aa*/ 	.short	(.L_31 - .L_30)
.L_30:
        /*00ac*/ 	.word	0x00000000
        /*00b0*/ 	.short	0x0000
        /*00b2*/ 	.short	0x0000
        /*00b4*/ 	.byte	0x00, 0xf0, 0x21, 0x00


	//----- nvinfo : EIATTR_MAXREG_COUNT
	.align		4
.L_31:
        /*00b8*/ 	.byte	0x03, 0x1b
        /*00ba*/ 	.short	0x00ff


	//----- nvinfo : EIATTR_COOP_GROUP_MASK_REGIDS
	.align		4
        /*00bc*/ 	.byte	0x04, 0x29
        /*00be*/ 	.short	(.L_33 - .L_32)


	//   ....[0]....
.L_32:
        /*00c0*/ 	.word	0xffffffff


	//   ....[1]....
        /*00c4*/ 	.word	0xffffffff


	//   ....[2]....
        /*00c8*/ 	.word	0xffffffff


	//   ....[3]....
        /*00cc*/ 	.word	0xffffffff


	//   ....[4]....
        /*00d0*/ 	.word	0xffffffff


	//   ....[5]....
        /*00d4*/ 	.word	0xffffffff


	//   ....[6]....
        /*00d8*/ 	.word	0xffffffff


	//   ....[7]....
        /*00dc*/ 	.word	0xffffffff


	//   ....[8]....
        /*00e0*/ 	.word	0xffffffff


	//   ....[9]....
        /*00e4*/ 	.word	0xffffffff


	//   ....[10]....
        /*00e8*/ 	.word	0xffffffff


	//   ....[11]....
        /*00ec*/ 	.word	0xffffffff


	//   ....[12]....
        /*00f0*/ 	.word	0xffffffff


	//   ....[13]....
        /*00f4*/ 	.word	0xffffffff


	//   ....[14]....
        /*00f8*/ 	.word	0xffffffff


	//----- nvinfo : EIATTR_COOP_GROUP_INSTR_OFFSETS
	.align		4
.L_33:
        /*00fc*/ 	.byte	0x04, 0x28
        /*00fe*/ 	.short	(.L_35 - .L_34)


	//   ....[0]....
.L_34:
        /*0100*/ 	.word	0x000041e0


	//   ....[1]....
        /*0104*/ 	.word	0x00004450


	//   ....[2]....
        /*0108*/ 	.word	0x00004540


	//   ....[3]....
        /*010c*/ 	.word	0x000045a0


	//   ....[4]....
        /*0110*/ 	.word	0x00004690


	//   ....[5]....
        /*0114*/ 	.word	0x000046e0


	//   ....[6]....
        /*0118*/ 	.word	0x00004840


	//   ....[7]....
        /*011c*/ 	.word	0x00004850


	//   ....[8]....
        /*0120*/ 	.word	0x00004890


	//   ....[9]....
        /*0124*/ 	.word	0x000048d0


	//   ....[10]....
        /*0128*/ 	.word	0x00004960


	//   ....[11]....
        /*012c*/ 	.word	0x00004a20


	//   ....[12]....
        /*0130*/ 	.word	0x00004a60


	//   ....[13]....
        /*0134*/ 	.word	0x00004b30


	//   ....[14]....
        /*0138*/ 	.word	0x00004ba0


	//----- nvinfo : EIATTR_EXIT_INSTR_OFFSETS
	.align		4
.L_35:
        /*013c*/ 	.byte	0x04, 0x1c
        /*013e*/ 	.short	(.L_37 - .L_36)


	//   ....[0]....
.L_36:
        /*0140*/ 	.word	0x00004cd0


	//   ....[1]....
        /*0144*/ 	.word	0x00004d10


	//----- nvinfo : EIATTR_MAX_THREADS
	.align		4
.L_37:
        /*0148*/ 	.byte	0x04, 0x05
        /*014a*/ 	.short	(.L_39 - .L_38)
.L_38:
        /*014c*/ 	.word	0x00000100
        /*0150*/ 	.word	0x00000001
        /*0154*/ 	.word	0x00000001


	//----- nvinfo : EIATTR_CRS_STACK_SIZE
	.align		4
.L_39:
        /*0158*/ 	.byte	0x04, 0x1e
        /*015a*/ 	.short	(.L_41 - .L_40)
.L_40:
        /*015c*/ 	.word	0x00000000
.L_41:


//--------------------- .nv.rel.action            --------------------------
	.section	.nv.rel.action,"",@"SHT_CUDA_RELOCINFO"
	.align	8
	.sectionentsize	8
        /*0000*/ 	.byte	0x73, 0x00, 0x00, 0x00, 0x00, 0x00, 0x00, 0x00, 0x00, 0x00, 0x00, 0x11, 0x25, 0x00, 0x05, 0x36


//--------------------- .nv.constant0.triton__0d1d2d3d4d56789de --------------------------
	.section	.nv.constant0.triton__0d1d2d3d4d56789de,"a",@progbits
	.align	4
.nv.constant0.triton__0d1d2d3d4d56789de:
	.zero		412


//--------------------- .text.triton__0d1d2d3d4d56789de --------------------------
	.section	.text.triton__0d1d2d3d4d56789de,"ax",@progbits
	.sectionflags	@"SHF_BARRIERS=1"
	.sectioninfo	@"SHI_REGISTERS=185"
	.align	128
        .global         triton__0d1d2d3d4d56789de
        .type           triton__0d1d2d3d4d56789de,@function
        .size           triton__0d1d2d3d4d56789de,(.L_x_6 - triton__0d1d2d3d4d56789de)
        .other          triton__0d1d2d3d4d56789de,@"STO_CUDA_ENTRY STV_DEFAULT"
triton__0d1d2d3d4d56789de:
.text.triton__0d1d2d3d4d56789de:
[----:B------:R-:W-:-:S02]  /*0000*/  MOV R1, c[0x0][0x28] ;  /* 0x00000a0000017a02 */ /* 0x000fc40000000f00 */
[----:B------:R-:W-:Y:S01]  /*0010*/  IABS R7, c[0x0][0x188] ;  /* 0x0000620000077a13 */ /* 0x000fe20000000000 */
[----:B------:R-:W0:Y:S01]  /*0020*/  S2R R3, SR_CTAID.X ;  /* 0x0000000000037919 */ /* 0x000e220000002500 */
[----:B------:R-:W-:Y:S01]  /*0030*/  ULDC UR4, c[0x0][0x190] ;  /* 0x0000640000047ab9 */ /* 0x000fe20000000800 */
[----:B------:R-:W-:Y:S01]  /*0040*/  CS2R R54, SRZ ;  /* 0x0000000000367805 */ /* 0x000fe2000001ff00 */
[----:B------:R-:W1:Y:S01]  /*0050*/  I2F.RP R6, R7 ;  /* 0x0000000700067306 */ /* 0x000e620000209400 */
[----:B------:R-:W2:Y:S01]  /*0060*/  S2R R2, SR_TID.X ;  /* 0x0000000000027919 */ /* 0x000ea20000002100 */
[----:B------:R-:W-:Y:S01]  /*0070*/  ULDC UR5, c[0x0][0x18c] ;  /* 0x0000630000057ab9 */ /* 0x000fe20000000800 */
[----:B------:R-:W-:Y:S01]  /*0080*/  CS2R R52, SRZ ;  /* 0x0000000000347805 */ /* 0x000fe2000001ff00 */
[----:B------:R-:W-:Y:S01]  /*0090*/  UIMAD UR4, UR4, UR5, URZ ;  /* 0x00000005040472a4 */ /* 0x000fe2000f8e023f */
[----:B------:R-:W-:Y:S01]  /*00a0*/  CS2R R50, SRZ ;  /* 0x0000000000327805 */ /* 0x000fe2000001ff00 */
[----:B------:R-:W-:Y:S01]  /*00b0*/  CS2R R48, SRZ ;  /* 0x0000000000307805 */ /* 0x000fe2000001ff00 */
[----:B------:R-:W-:Y:S01]  /*00c0*/  CS2R R46, SRZ ;  /* 0x00000000002e7805 */ /* 0x000fe2000001ff00 */
[----:B------:R-:W-:Y:S01]  /*00d0*/  UIMAD UR5, UR4, 0x280, URZ ;  /* 0x00000280040578a4 */ /* 0x000fe2000f8e023f */
[----:B------:R-:W-:Y:S01]  /*00e0*/  CS2R R44, SRZ ;  /* 0x00000000002c7805 */ /* 0x000fe2000001ff00 */
[----:B------:R-:W-:Y:S01]  /*00f0*/  CS2R R42, SRZ ;  /* 0x00000000002a7805 */ /* 0x000fe2000001ff00 */
[----:B------:R-:W-:Y:S01]  /*0100*/  CS2R R40, SRZ ;  /* 0x0000000000287805 */ /* 0x000fe2000001ff00 */
[----:B------:R-:W-:Y:S01]  /*0110*/  CS2R R38, SRZ ;  /* 0x0000000000267805 */ /* 0x000fe2000001ff00 */
[----:B------:R-:W-:Y:S01]  /*0120*/  CS2R R36, SRZ ;  /* 0x0000000000247805 */ /* 0x000fe2000001ff00 */
[----:B------:R-:W-:Y:S01]  /*0130*/  CS2R R34, SRZ ;  /* 0x0000000000227805 */ /* 0x000fe2000001ff00 */
[----:B------:R-:W-:Y:S01]  /*0140*/  CS2R R32, SRZ ;  /* 0x0000000000207805 */ /* 0x000fe2000001ff00 */
[----:B-1----:R-:W1:Y:S01]  /*0150*/  MUFU.RCP R6, R6 ;  /* 0x0000000600067308 */ /* 0x002e620000001000 */
[----:B------:R-:W-:Y:S01]  /*0160*/  CS2R R30, SRZ ;  /* 0x00000000001e7805 */ /* 0x000fe2000001ff00 */
[----:B------:R-:W-:Y:S01]  /*0170*/  CS2R R28, SRZ ;  /* 0x00000000001c7805 */ /* 0x000fe2000001ff00 */
[----:B------:R-:W-:Y:S01]  /*0180*/  CS2R R26, SRZ ;  /* 0x00000000001a7805 */ /* 0x000fe2000001ff00 */
[----:B------:R-:W-:Y:S01]  /*0190*/  CS2R R24, SRZ ;  /* 0x0000000000187805 */ /* 0x000fe2000001ff00 */
[----:B0-----:R-:W-:Y:S01]  /*01a0*/  SHF.L.U32 R3, R3, 0x3, RZ ;  /* 0x0000000303037819 */ /* 0x001fe200000006ff */
[----:B------:R-:W-:Y:S01]  /*01b0*/  IMAD.MOV.U32 R57, RZ, RZ, RZ ;  /* 0x000000ffff397224 */ /* 0x000fe200078e00ff */
[----:B------:R-:W-:Y:S01]  /*01c0*/  CS2R R22, SRZ ;  /* 0x0000000000167805 */ /* 0x000fe2000001ff00 */
[----:B------:R-:W-:Y:S01]  /*01d0*/  CS2R R20, SRZ ;  /* 0x0000000000147805 */ /* 0x000fe2000001ff00 */
[--C-:B--2---:R-:W-:Y:S01]  /*01e0*/  LOP3.LUT R0, R3, 0x7, R2.reuse, 0xf8, !PT ;  /* 0x0000000703007812 */ /* 0x104fe200078ef802 */
[----:B------:R-:W-:Y:S01]  /*01f0*/  CS2R R18, SRZ ;  /* 0x0000000000127805 */ /* 0x000fe2000001ff00 */
[----:B------:R-:W-:Y:S01]  /*0200*/  SHF.R.U32.HI R59, RZ, 0x5, R2 ;  /* 0x00000005ff3b7819 */ /* 0x000fe20000011602 */
[----:B------:R-:W-:Y:S01]  /*0210*/  CS2R R16, SRZ ;  /* 0x0000000000107805 */ /* 0x000fe2000001ff00 */
[----:B------:R-:W-:Y:S01]  /*0220*/  CS2R R14, SRZ ;  /* 0x00000000000e7805 */ /* 0x000fe2000001ff00 */
[----:B------:R-:W-:Y:S01]  /*0230*/  CS2R R12, SRZ ;  /* 0x00000000000c7805 */ /* 0x000fe2000001ff00 */
[----:B------:R-:W-:Y:S01]  /*0240*/  SGXT.U32 R59, R59, 0x3 ;  /* 0x000000033b3b781a */ /* 0x000fe20000000000 */
[----:B------:R-:W-:Y:S01]  /*0250*/  CS2R R10, SRZ ;  /* 0x00000000000a7805 */ /* 0x000fe2000001ff00 */
[----:B-1----:R-:W-:Y:S01]  /*0260*/  IADD3 R4, R6, 0xffffffe, RZ ;  /* 0x0ffffffe06047810 */ /* 0x002fe20007ffe0ff */
[----:B------:R-:W-:Y:S01]  /*0270*/  ULDC.64 UR6, c[0x0][0x118] ;  /* 0x0000460000067ab9 */ /* 0x000fe20000000a00 */
[----:B------:R-:W-:-:S02]  /*0280*/  IABS R6, R0 ;  /* 0x0000000000067213 */ /* 0x000fc40000000000 */
[----:B------:R0:W1:Y:S01]  /*0290*/  F2I.FTZ.U32.TRUNC.NTZ R5, R4 ;  /* 0x0000000400057305 */ /* 0x000062000021f000 */
[----:B------:R-:W-:Y:S02]  /*02a0*/  SHF.L.U32 R59, R59, 0x2, RZ ;  /* 0x000000023b3b7819 */ /* 0x000fe400000006ff */
[C---:B------:R-:W-:Y:S02]  /*02b0*/  IADD3 R130, R3.reuse, 0x1, RZ ;  /* 0x0000000103827810 */ /* 0x040fe40007ffe0ff */
[C---:B------:R-:W-:Y:S02]  /*02c0*/  IADD3 R129, R3.reuse, 0x2, RZ ;  /* 0x0000000203817810 */ /* 0x040fe40007ffe0ff */
[C---:B------:R-:W-:Y:S02]  /*02d0*/  IADD3 R128, R3.reuse, 0x3, RZ ;  /* 0x0000000303807810 */ /* 0x040fe40007ffe0ff */
[----:B0-----:R-:W-:Y:S02]  /*02e0*/  MOV R4, RZ ;  /* 0x000000ff00047202 */ /* 0x001fe40000000f00 */
[----:B------:R-:W-:-:S02]  /*02f0*/  IADD3 R127, R3, 0x4, RZ ;  /* 0x00000004037f7810 */ /* 0x000fc40007ffe0ff */
[C---:B------:R-:W-:Y:S02]  /*0300*/  IADD3 R126, R3.reuse, 0x5, RZ ;  /* 0x00000005037e7810 */ /* 0x040fe40007ffe0ff */
[C---:B------:R-:W-:Y:S02]  /*0310*/  IADD3 R125, R3.reuse, 0x6, RZ ;  /* 0x00000006037d7810 */ /* 0x040fe40007ffe0ff */
[----:B-1----:R-:W-:Y:S02]  /*0320*/  IADD3 R8, RZ, -R5, RZ ;  /* 0x80000005ff087210 */ /* 0x002fe40007ffe0ff */
[----:B------:R-:W-:-:S03]  /*0330*/  IADD3 R132, R3, 0x7, RZ ;  /* 0x0000000703847810 */ /* 0x000fc60007ffe0ff */
[----:B------:R-:W-:Y:S01]  /*0340*/  IMAD R9, R8, R7, RZ ;  /* 0x0000000708097224 */ /* 0x000fe200078e02ff */
[----:B------:R-:W-:-:S03]  /*0350*/  LOP3.LUT R8, R2, 0xff, RZ, 0xc0, !PT ;  /* 0x000000ff02087812 */ /* 0x000fc600078ec0ff */
[----:B------:R-:W-:Y:S01]  /*0360*/  IMAD.HI.U32 R5, R5, R9, R4 ;  /* 0x0000000905057227 */ /* 0x000fe200078e0004 */
[----:B------:R-:W-:-:S03]  /*0370*/  MOV R9, RZ ;  /* 0x000000ff00097202 */ /* 0x000fc60000000f00 */
[----:B------:R-:W-:Y:S02]  /*0380*/  IMAD R58, R8, 0x24, RZ ;  /* 0x00000024083a7824 */ /* 0x000fe400078e02ff */
[----:B------:R-:W-:-:S05]  /*0390*/  IMAD.HI.U32 R5, R5, R6, RZ ;  /* 0x0000000605057227 */ /* 0x000fca00078e00ff */
[----:B------:R-:W-:-:S05]  /*03a0*/  IADD3 R4, -R5, RZ, RZ ;  /* 0x000000ff05047210 */ /* 0x000fca0007ffe1ff */
[----:B------:R-:W-:Y:S01]  /*03b0*/  IMAD R4, R7, R4, R6 ;  /* 0x0000000407047224 */ /* 0x000fe200078e0206 */
[----:B------:R-:W-:-:S04]  /*03c0*/  SHF.R.U32.HI R6, RZ, 0x3, R2 ;  /* 0x00000003ff067819 */ /* 0x000fc80000011602 */
[----:B------:R-:W-:Y:S02]  /*03d0*/  ISETP.GT.U32.AND P1, PT, R7, R4, PT ;  /* 0x000000040700720c */ /* 0x000fe40003f24070 */
[----:B------:R-:W-:-:S04]  /*03e0*/  SGXT.U32 R6, R6, 0x2 ;  /* 0x000000020606781a */ /* 0x000fc80000000000 */
[C---:B------:R-:W-:Y:S02]  /*03f0*/  LOP3.LUT R60, R59.reuse, R6, RZ, 0xfc, !PT ;  /* 0x000000063b3c7212 */ /* 0x040fe400078efcff */
[C-C-:B------:R-:W-:Y:S02]  /*0400*/  LOP3.LUT R62, R59.reuse, 0x20, R6.reuse, 0xfe, !PT ;  /* 0x000000203b3e7812 */ /* 0x140fe400078efe06 */
[C-C-:B------:R-:W-:Y:S02]  /*0410*/  LOP3.LUT R64, R59.reuse, 0x40, R6.reuse, 0xfe, !PT ;  /* 0x000000403b407812 */ /* 0x140fe400078efe06 */
[----:B------:R-:W-:Y:S02]  /*0420*/  LOP3.LUT R66, R59, 0x60, R6, 0xfe, !PT ;  /* 0x000000603b427812 */ /* 0x000fe400078efe06 */
[----:B------:R-:W-:Y:S02]  /*0430*/  @!P1 IADD3 R4, R4, -R7, RZ ;  /* 0x8000000704049210 */ /* 0x000fe40007ffe0ff */
[----:B------:R-:W-:-:S02]  /*0440*/  @!P1 IADD3 R5, R5, 0x1, RZ ;  /* 0x0000000105059810 */ /* 0x000fc40007ffe0ff */
[----:B------:R-:W-:Y:S02]  /*0450*/  ISETP.GE.U32.AND P0, PT, R4, R7, PT ;  /* 0x000000070400720c */ /* 0x000fe40003f06070 */
[----:B------:R-:W-:Y:S02]  /*0460*/  LOP3.LUT R4, R0, c[0x0][0x188], RZ, 0x3c, !PT ;  /* 0x0000620000047a12 */ /* 0x000fe400078e3cff */
[----:B------:R-:W-:Y:S02]  /*0470*/  ISETP.NE.AND P1, PT, RZ, c[0x0][0x188], PT ;  /* 0x00006200ff007a0c */ /* 0x000fe40003f25270 */
[----:B------:R-:W-:Y:S02]  /*0480*/  ISETP.GE.AND P2, PT, R4, RZ, PT ;  /* 0x000000ff0400720c */ /* 0x000fe40003f46270 */
[----:B------:R-:W-:Y:S02]  /*0490*/  MOV R4, RZ ;  /* 0x000000ff00047202 */ /* 0x000fe40000000f00 */
[----:B------:R-:W-:-:S02]  /*04a0*/  LOP3.LUT R68, R59, 0x80, R6, 0xfe, !PT ;  /* 0x000000803b447812 */ /* 0x000fc400078efe06 */
[--C-:B------:R-:W-:Y:S02]  /*04b0*/  LOP3.LUT R70, R59, 0xa0, R6.reuse, 0xfe, !PT ;  /* 0x000000a03b467812 */ /* 0x100fe400078efe06 */
[----:B------:R-:W-:Y:S02]  /*04c0*/  @P0 IADD3 R5, R5, 0x1, RZ ;  /* 0x0000000105050810 */ /* 0x000fe40007ffe0ff */
[----:B------:R-:W-:Y:S02]  /*04d0*/  PLOP3.LUT P0, PT, PT, PT, PT, 0x80, 0x0 ;  /* 0x000000000000781c */ /* 0x000fe40003f0f070 */
[----:B------:R-:W-:Y:S02]  /*04e0*/  LOP3.LUT R72, R59, 0xc0, R6, 0xfe, !PT ;  /* 0x000000c03b487812 */ /* 0x000fe400078efe06 */
[----:B------:R-:W-:Y:S02]  /*04f0*/  @!P2 IADD3 R5, -R5, RZ, RZ ;  /* 0x000000ff0505a210 */ /* 0x000fe40007ffe1ff */
[----:B------:R-:W-:-:S02]  /*0500*/  @!P1 LOP3.LUT R5, RZ, c[0x0][0x188], RZ, 0x33, !PT ;  /* 0x00006200ff059a12 */ /* 0x000fc400078e33ff */
[----:B------:R-:W-:Y:S02]  /*0510*/  P2R R131, PR, RZ, 0x1 ;  /* 0x00000001ff837803 */ /* 0x000fe40000000000 */
[----:B------:R-:W-:Y:S02]  /*0520*/  IADD3 R7, -R5, RZ, RZ ;  /* 0x000000ff05077210 */ /* 0x000fe40007ffe1ff */
[----:B------:R-:W-:Y:S02]  /*0530*/  ISETP.GE.AND P0, PT, R0, c[0x0][0x194], PT ;  /* 0x0000650000007a0c */ /* 0x000fe40003f06270 */
[----:B------:R-:W-:Y:S01]  /*0540*/  LOP3.LUT R74, R59, 0xe0, R6, 0xfe, !PT ;  /* 0x000000e03b4a7812 */ /* 0x000fe200078efe06 */
[----:B------:R-:W-:Y:S01]  /*0550*/  IMAD R56, R7, c[0x0][0x188], R0 ;  /* 0x0000620007387a24 */ /* 0x000fe200078e0200 */
[----:B------:R-:W-:Y:S02]  /*0560*/  LOP3.LUT R7, R2, 0x7, RZ, 0xc0, !PT ;  /* 0x0000000702077812 */ /* 0x000fe400078ec0ff */
[----:B------:R-:W-:Y:S01]  /*0570*/  LOP3.LUT R76, R59, 0x100, R6, 0xfe, !PT ;  /* 0x000001003b4c7812 */ /* 0x000fe200078efe06 */
[----:B------:R-:W-:Y:S01]  /*0580*/  IMAD R56, R5, UR5, R56 ;  /* 0x0000000505387c24 */ /* 0x000fe2000f8e0238 */
[----:B------:R-:W-:Y:S01]  /*0590*/  SHF.L.U32 R5, R8, 0x1, RZ ;  /* 0x0000000108057819 */ /* 0x000fe200000006ff */
[----:B------:R-:W-:Y:S01]  /*05a0*/  IMAD R61, R60, 0x9, R7 ;  /* 0x000000093c3d7824 */ /* 0x000fe200078e0207 */
[----:B------:R-:W-:-:S02]  /*05b0*/  LOP3.LUT R78, R59, 0x120, R6, 0xfe, !PT ;  /* 0x000001203b4e7812 */ /* 0x000fc400078efe06 */
[C-C-:B------:R-:W-:Y:S02]  /*05c0*/  LOP3.LUT R80, R59.reuse, 0x140, R6.reuse, 0xfe, !PT ;  /* 0x000001403b507812 */ /* 0x140fe400078efe06 */
[C-C-:B------:R-:W-:Y:S02]  /*05d0*/  LOP3.LUT R82, R59.reuse, 0x160, R6.reuse, 0xfe, !PT ;  /* 0x000001603b527812 */ /* 0x140fe400078efe06 */
[C-C-:B------:R-:W-:Y:S02]  /*05e0*/  LOP3.LUT R84, R59.reuse, 0x180, R6.reuse, 0xfe, !PT ;  /* 0x000001803b547812 */ /* 0x140fe400078efe06 */
[C-C-:B------:R-:W-:Y:S02]  /*05f0*/  LOP3.LUT R86, R59.reuse, 0x1a0, R6.reuse, 0xfe, !PT ;  /* 0x000001a03b567812 */ /* 0x140fe400078efe06 */
[C-C-:B------:R-:W-:Y:S02]  /*0600*/  LOP3.LUT R88, R59.reuse, 0x1c0, R6.reuse, 0xfe, !PT ;  /* 0x000001c03b587812 */ /* 0x140fe400078efe06 */
[----:B------:R-:W-:-:S02]  /*0610*/  LOP3.LUT R90, R59, 0x1e0, R6, 0xfe, !PT ;  /* 0x000001e03b5a7812 */ /* 0x000fc400078efe06 */
.L_x_2:
[----:B------:R-:W-:Y:S02]  /*0620*/  LOP3.LUT R96, R57, R5, RZ, 0xfc, !PT ;  /* 0x0000000539607212 */ /* 0x000fe400078efcff */
[----:B------:R-:W-:-:S02]  /*0630*/  MOV R123, 0x2 ;  /* 0x00000002007b7802 */ /* 0x000fc40000000f00 */
[C---:B------:R-:W-:Y:S02]  /*0640*/  ISETP.GE.U32.AND P1, PT, R96.reuse, 0x280, PT ;  /* 0x000002806000780c */ /* 0x040fe40003f26070 */
[----:B------:R-:W-:Y:S01]  /*0650*/  MOV R67, RZ ;  /* 0x000000ff00437202 */ /* 0x000fe20000000f00 */
[----:B------:R-:W-:-:S10]  /*0660*/  IMAD.WIDE.U32 R96, R96, R123, c[0x0][0x168] ;  /* 0x00005a0060607625 */ /* 0x000fd400078e007b */
[----:B------:R0:W2:Y:S01]  /*0670*/  @!P1 LDG.E.EL R67, [R96.64] ;  /* 0x0000000660439981 */ /* 0x0000a2000c2e1900 */
[C---:B------:R-:W-:Y:S02]  /*0680*/  LOP3.LUT R65, R57.reuse, R62, RZ, 0xfc, !PT ;  /* 0x0000003e39417212 */ /* 0x040fe400078efcff */
[----:B------:R-:W-:Y:S02]  /*0690*/  LOP3.LUT R63, R57, R59, R6, 0xfe, !PT ;  /* 0x0000003b393f7212 */ /* 0x000fe400078efe06 */
[----:B------:R-:W-:Y:S01]  /*06a0*/  PRMT R75, RZ, 0x7610, R75 ;  /* 0x00007610ff4b7816 */ /* 0x000fe2000000004b */
[--C-:B------:R-:W-:Y:S01]  /*06b0*/  IMAD R100, R65, UR4, R56.reuse ;  /* 0x0000000441647c24 */ /* 0x100fe2000f8e0238 */
[----:B------:R-:W-:Y:S01]  /*06c0*/  PRMT R69, RZ, 0x7610, R69 ;  /* 0x00007610ff457816 */ /* 0x000fe20000000045 */
[----:B------:R-:W-:Y:S01]  /*06d0*/  IMAD R98, R63, UR4, R56 ;  /* 0x000000043f627c24 */ /* 0x000fe2000f8e0238 */
[----:B------:R-:W-:Y:S01]  /*06e0*/  PRMT R109, RZ, 0x7610, R109 ;  /* 0x00007610ff6d7816 */ /* 0x000fe2000000006d */
[----:B------:R-:W-:Y:S01]  /*06f0*/  IMAD.WIDE R94, R100, R123, c[0x0][0x160] ;  /* 0x00005800645e7625 */ /* 0x000fe200078e027b */
[----:B------:R-:W-:-:S03]  /*0700*/  LOP3.LUT R63, R57, R64, RZ, 0xfc, !PT ;  /* 0x00000040393f7212 */ /* 0x000fc600078efcff */
[CC--:B------:R-:W-:Y:S01]  /*0710*/  IMAD.WIDE R92, R98.reuse, R123.reuse, c[0x0][0x160] ;  /* 0x00005800625c7625 */ /* 0x0c0fe200078e027b */
[----:B------:R1:W3:Y:S01]  /*0720*/  @!P0 LDG.E.EL.U16 R75, [R94.64] ;  /* 0x000000065e4b8981 */ /* 0x0002e2000c2e1500 */
[----:B------:R-:W-:Y:S02]  /*0730*/  LOP3.LUT R65, R57, R66, RZ, 0xfc, !PT ;  /* 0x0000004239417212 */ /* 0x000fe400078efcff */
[----:B0-----:R-:W-:Y:S01]  /*0740*/  IMAD R96, R63, UR4, R56 ;  /* 0x000000043f607c24 */ /* 0x001fe2000f8e0238 */
[----:B------:R0:W4:Y:S01]  /*0750*/  @!P0 LDG.E.EL.U16 R69, [R92.64] ;  /* 0x000000065c458981 */ /* 0x000122000c2e1500 */
[----:B------:R-:W-:Y:S01]  /*0760*/  LOP3.LUT R63, R57, R68, RZ, 0xfc, !PT ;  /* 0x00000044393f7212 */ /* 0x000fe200078efcff */
[-C--:B------:R-:W-:Y:S01]  /*0770*/  IMAD.WIDE R98, R98, R123.reuse, c[0x0][0x170] ;  /* 0x00005c0062627625 */ /* 0x080fe200078e027b */
[----:B------:R-:W-:Y:S02]  /*0780*/  PRMT R110, RZ, 0x7610, R110 ;  /* 0x00007610ff6e7816 */ /* 0x000fe4000000006e */
[----:B------:R-:W-:Y:S01]  /*0790*/  ISETP.LT.U32.AND P2, PT, R63, 0x280, !P0 ;  /* 0x000002803f00780c */ /* 0x000fe20004741070 */
[--C-:B------:R-:W-:Y:S01]  /*07a0*/  IMAD R102, R65, UR4, R56.reuse ;  /* 0x0000000441667c24 */ /* 0x100fe2000f8e0238 */
[----:B------:R-:W-:Y:S01]  /*07b0*/  PRMT R77, RZ, 0x7610, R77 ;  /* 0x00007610ff4d7816 */ /* 0x000fe2000000004d */
[-C--:B------:R-:W-:Y:S01]  /*07c0*/  IMAD.WIDE R100, R100, R123.reuse, c[0x0][0x170] ;  /* 0x00005c0064647625 */ /* 0x080fe200078e027b */
[----:B------:R-:W-:Y:S01]  /*07d0*/  PRMT R79, RZ, 0x7610, R79 ;  /* 0x00007610ff4f7816 */ /* 0x000fe2000000004f */
[----:B------:R5:W3:Y:S02]  /*07e0*/  @!P0 LDG.E.EL.U16 R109, [R98.64] ;  /* 0x00000006626d8981 */ /* 0x000ae4000c2e1500 */
[-C--:B0-----:R-:W-:Y:S01]  /*07f0*/  IMAD.WIDE R92, R96, R123.reuse, c[0x0][0x160] ;  /* 0x00005800605c7625 */ /* 0x081fe200078e027b */
[----:B------:R-:W-:Y:S01]  /*0800*/  PRMT R81, RZ, 0x7610, R81 ;  /* 0x00007610ff517816 */ /* 0x000fe20000000051 */
[----:B------:R0:W3:Y:S02]  /*0810*/  @!P0 LDG.E.EL.U16 R110, [R100.64] ;  /* 0x00000006646e8981 */ /* 0x0000e4000c2e1500 */
[----:B------:R-:W-:Y:S01]  /*0820*/  IMAD R104, R63, UR4, R56 ;  /* 0x000000043f687c24 */ /* 0x000fe2000f8e0238 */
[----:B------:R-:W-:Y:S01]  /*0830*/  PRMT R113, RZ, 0x7610, R113 ;  /* 0x00007610ff717816 */ /* 0x000fe20000000071 */
[-C--:B-1----:R-:W-:Y:S01]  /*0840*/  IMAD.WIDE R94, R102, R123.reuse, c[0x0][0x160] ;  /* 0x00005800665e7625 */ /* 0x082fe200078e027b */
[----:B------:R1:W3:Y:S03]  /*0850*/  @!P0 LDG.E.EL.U16 R77, [R92.64] ;  /* 0x000000065c4d8981 */ /* 0x0002e6000c2e1500 */
[-C--:B-----5:R-:W-:Y:S01]  /*0860*/  IMAD.WIDE R98, R96, R123.reuse, c[0x0][0x170] ;  /* 0x00005c0060627625 */ /* 0x0a0fe200078e027b */
[C---:B------:R-:W-:Y:S01]  /*0870*/  LOP3.LUT R63, R57.reuse, R70, RZ, 0xfc, !PT ;  /* 0x00000046393f7212 */ /* 0x040fe200078efcff */
[----:B------:R5:W3:Y:S02]  /*0880*/  @!P0 LDG.E.EL.U16 R79, [R94.64] ;  /* 0x000000065e4f8981 */ /* 0x000ae4000c2e1500 */
[----:B------:R-:W-:Y:S01]  /*0890*/  IMAD.WIDE R96, R104, R123, c[0x0][0x160] ;  /* 0x0000580068607625 */ /* 0x000fe200078e027b */
[----:B------:R-:W-:-:S03]  /*08a0*/  LOP3.LUT R65, R57, R72, RZ, 0xfc, !PT ;  /* 0x0000004839417212 */ /* 0x000fc600078efcff */
[-C--:B0-----:R-:W-:Y:S01]  /*08b0*/  IMAD.WIDE R100, R104, R123.reuse, c[0x0][0x170] ;  /* 0x00005c0068647625 */ /* 0x081fe200078e027b */
[----:B------:R-:W-:Y:S01]  /*08c0*/  PRMT R111, RZ, 0x7610, R111 ;  /* 0x00007610ff6f7816 */ /* 0x000fe2000000006f */
[----:B------:R0:W3:Y:S01]  /*08d0*/  @P2 LDG.E.EL.U16 R81, [R96.64] ;  /* 0x0000000660512981 */ /* 0x0000e2000c2e1500 */
[----:B------:R-:W-:Y:S02]  /*08e0*/  P2R R133, PR, RZ, 0x4 ;  /* 0x00000004ff857803 */ /* 0x000fe40000000000 */
[----:B------:R-:W-:Y:S01]  /*08f0*/  ISETP.LT.U32.AND P3, PT, R63, 0x280, !P0 ;  /* 0x000002803f00780c */ /* 0x000fe20004761070 */
[----:B------:R0:W3:Y:S01]  /*0900*/  @P2 LDG.E.EL.U16 R113, [R100.64] ;  /* 0x0000000664712981 */ /* 0x0000e2000c2e1500 */
[C---:B------:R-:W-:Y:S01]  /*0910*/  ISETP.LT.U32.AND P2, PT, R65.reuse, 0x280, !P0 ;  /* 0x000002804100780c */ /* 0x040fe20004741070 */
[----:B------:R-:W-:Y:S02]  /*0920*/  IMAD R104, R65, UR4, R56 ;  /* 0x0000000441687c24 */ /* 0x000fe4000f8e0238 */
[----:B------:R0:W3:Y:S01]  /*0930*/  @!P0 LDG.E.EL.U16 R111, [R98.64] ;  /* 0x00000006626f8981 */ /* 0x0000e2000c2e1500 */
[----:B------:R-:W-:Y:S01]  /*0940*/  PRMT R83, RZ, 0x7610, R83 ;  /* 0x00007610ff537816 */ /* 0x000fe20000000053 */
[----:B-----5:R-:W-:Y:S01]  /*0950*/  IMAD.WIDE R94, R104, R123, c[0x0][0x160] ;  /* 0x00005800685e7625 */ /* 0x020fe200078e027b */
[----:B------:R-:W-:-:S02]  /*0960*/  PRMT R85, RZ, 0x7610, R85 ;  /* 0x00007610ff557816 */ /* 0x000fc40000000055 */
[----:B------:R-:W-:Y:S01]  /*0970*/  PRMT R114, RZ, 0x7610, R114 ;  /* 0x00007610ff727816 */ /* 0x000fe20000000072 */
[----:B0-----:R-:W-:Y:S01]  /*0980*/  IMAD R98, R63, UR4, R56 ;  /* 0x000000043f627c24 */ /* 0x001fe2000f8e0238 */
[----:B------:R-:W-:Y:S01]  /*0990*/  PRMT R115, RZ, 0x7610, R115 ;  /* 0x00007610ff737816 */ /* 0x000fe20000000073 */
[-C--:B------:R-:W-:Y:S01]  /*09a0*/  IMAD.WIDE R96, R104, R123.reuse, c[0x0][0x170] ;  /* 0x00005c0068607625 */ /* 0x080fe200078e027b */
[----:B------:R-:W-:Y:S01]  /*09b0*/  PRMT R112, RZ, 0x7610, R112 ;  /* 0x00007610ff707816 */ /* 0x000fe20000000070 */
[----:B------:R0:W5:Y:S02]  /*09c0*/  @P2 LDG.E.EL.U16 R85, [R94.64] ;  /* 0x000000065e552981 */ /* 0x000164000c2e1500 */
[CC--:B-1----:R-:W-:Y:S01]  /*09d0*/  IMAD.WIDE R92, R98.reuse, R123.reuse, c[0x0][0x160] ;  /* 0x00005800625c7625 */ /* 0x0c2fe200078e027b */
[C---:B------:R-:W-:Y:S01]  /*09e0*/  LOP3.LUT R63, R57.reuse, R74, RZ, 0xfc, !PT ;  /* 0x0000004a393f7212 */ /* 0x040fe200078efcff */
[----:B------:R1:W3:Y:S02]  /*09f0*/  @P2 LDG.E.EL.U16 R115, [R96.64] ;  /* 0x0000000660732981 */ /* 0x0002e4000c2e1500 */
[-C--:B------:R-:W-:Y:S01]  /*0a00*/  IMAD.WIDE R98, R98, R123.reuse, c[0x0][0x170] ;  /* 0x00005c0062627625 */ /* 0x080fe200078e027b */
[----:B------:R-:W-:Y:S01]  /*0a10*/  LOP3.LUT R65, R57, R76, RZ, 0xfc, !PT ;  /* 0x0000004c39417212 */ /* 0x000fe200078efcff */
[----:B------:R0:W3:Y:S02]  /*0a20*/  @P3 LDG.E.EL.U16 R83, [R92.64] ;  /* 0x000000065c533981 */ /* 0x0000e4000c2e1500 */
[----:B------:R-:W-:Y:S01]  /*0a30*/  IMAD.WIDE R102, R102, R123, c[0x0][0x170] ;  /* 0x00005c0066667625 */ /* 0x000fe200078e027b */
[----:B------:R-:W-:Y:S01]  /*0a40*/  P2R R134, PR, RZ, 0x8 ;  /* 0x00000008ff867803 */ /* 0x000fe20000000000 */
[----:B------:R1:W3:Y:S01]  /*0a50*/  @P3 LDG.E.EL.U16 R114, [R98.64] ;  /* 0x0000000662723981 */ /* 0x0002e2000c2e1500 */
[----:B------:R-:W-:Y:S01]  /*0a60*/  P2R R135, PR, RZ, 0x4 ;  /* 0x00000004ff877803 */ /* 0x000fe20000000000 */
[C---:B------:R-:W-:Y:S01]  /*0a70*/  IMAD R100, R63.reuse, UR4, R56 ;  /* 0x000000043f647c24 */ /* 0x040fe2000f8e0238 */
[----:B------:R-:W-:Y:S01]  /*0a80*/  ISETP.LT.U32.AND P3, PT, R63, 0x280, !P0 ;  /* 0x000002803f00780c */ /* 0x000fe20004761070 */
[----:B------:R1:W3:Y:S01]  /*0a90*/  @!P0 LDG.E.EL.U16 R112, [R102.64] ;  /* 0x0000000666708981 */ /* 0x0002e2000c2e1500 */
[----:B------:R-:W-:-:S02]  /*0aa0*/  ISETP.LT.U32.AND P2, PT, R65, 0x280, !P0 ;  /* 0x000002804100780c */ /* 0x000fc40004741070 */
[----:B------:R-:W-:Y:S01]  /*0ab0*/  LOP3.LUT R63, R57, R78, RZ, 0xfc, !PT ;  /* 0x0000004e393f7212 */ /* 0x000fe200078efcff */
[----:B0-----:R-:W-:Y:S01]  /*0ac0*/  IMAD.WIDE R92, R100, R123, c[0x0][0x160] ;  /* 0x00005800645c7625 */ /* 0x001fe200078e027b */
[----:B------:R-:W-:-:S03]  /*0ad0*/  PRMT R89, RZ, 0x7610, R89 ;  /* 0x00007610ff597816 */ /* 0x000fc60000000059 */
[----:B-1----:R-:W-:Y:S01]  /*0ae0*/  IMAD R102, R65, UR4, R56 ;  /* 0x0000000441667c24 */ /* 0x002fe2000f8e0238 */
[----:B------:R-:W-:Y:S01]  /*0af0*/  PRMT R87, RZ, 0x7610, R87 ;  /* 0x00007610ff577816 */ /* 0x000fe20000000057 */
[----:B------:R-:W-:-:S04]  /*0b00*/  IMAD.WIDE R98, R100, R123, c[0x0][0x170] ;  /* 0x00005c0064627625 */ /* 0x000fc800078e027b */
[CC--:B------:R-:W-:Y:S01]  /*0b10*/  IMAD.WIDE R94, R102.reuse, R123.reuse, c[0x0][0x160] ;  /* 0x00005800665e7625 */ /* 0x0c0fe200078e027b */
[----:B------:R-:W-:Y:S01]  /*0b20*/  PRMT R91, RZ, 0x7610, R91 ;  /* 0x00007610ff5b7816 */ /* 0x000fe2000000005b */
[----:B------:R0:W3:Y:S02]  /*0b30*/  @P3 LDG.E.EL.U16 R87, [R92.64] ;  /* 0x000000065c573981 */ /* 0x0000e4000c2e1500 */
[----:B------:R-:W-:Y:S01]  /*0b40*/  IMAD.WIDE R100, R102, R123, c[0x0][0x170] ;  /* 0x00005c0066647625 */ /* 0x000fe200078e027b */
[----:B------:R-:W-:Y:S01]  /*0b50*/  PRMT R116, RZ, 0x7610, R116 ;  /* 0x00007610ff747816 */ /* 0x000fe20000000074 */
[----:B------:R1:W3:Y:S02]  /*0b60*/  @P2 LDG.E.EL.U16 R89, [R94.64] ;  /* 0x000000065e592981 */ /* 0x0002e4000c2e1500 */
[----:B------:R-:W-:Y:S01]  /*0b70*/  IMAD R102, R63, UR4, R56 ;  /* 0x000000043f667c24 */ /* 0x000fe2000f8e0238 */
[----:B------:R-:W-:-:S03]  /*0b80*/  LOP3.LUT R65, R57, R80, RZ, 0xfc, !PT ;  /* 0x0000005039417212 */ /* 0x000fc600078efcff */
[----:B------:R-:W-:Y:S01]  /*0b90*/  IMAD.WIDE R96, R102, R123, c[0x0][0x160] ;  /* 0x0000580066607625 */ /* 0x000fe200078e027b */
[----:B------:R-:W-:-:S03]  /*0ba0*/  PRMT R71, RZ, 0x7610, R71 ;  /* 0x00007610ff477816 */ /* 0x000fc60000000047 */
[-C--:B------:R-:W-:Y:S01]  /*0bb0*/  IMAD.WIDE R102, R102, R123.reuse, c[0x0][0x170] ;  /* 0x00005c0066667625 */ /* 0x080fe200078e027b */
[C---:B------:R-:W-:Y:S02]  /*0bc0*/  ISETP.LT.U32.AND P6, PT, R65.reuse, 0x280, !P0 ;  /* 0x000002804100780c */ /* 0x040fe400047c1070 */
[----:B------:R2:W4:Y:S01]  /*0bd0*/  @P3 LDG.E.EL.U16 R71, [R98.64] ;  /* 0x0000000662473981 */ /* 0x000522000c2e1500 */
[----:B-1----:R-:W-:Y:S01]  /*0be0*/  IMAD R94, R65, UR4, R56 ;  /* 0x00000004415e7c24 */ /* 0x002fe2000f8e0238 */
[----:B------:R-:W-:Y:S02]  /*0bf0*/  PRMT R104, RZ, 0x7610, R104 ;  /* 0x00007610ff687816 */ /* 0x000fe40000000068 */
[----:B------:R-:W-:Y:S01]  /*0c00*/  PRMT R73, RZ, 0x7610, R73 ;  /* 0x00007610ff497816 */ /* 0x000fe20000000049 */
[----:B0-----:R-:W-:Y:S01]  /*0c10*/  IMAD.WIDE R92, R94, R123, c[0x0][0x160] ;  /* 0x000058005e5c7625 */ /* 0x001fe200078e027b */
[----:B------:R-:W-:Y:S02]  /*0c20*/  LOP3.LUT R65, R57, R84, RZ, 0xfc, !PT ;  /* 0x0000005439417212 */ /* 0x000fe400078efcff */
[----:B------:R-:W-:-:S02]  /*0c30*/  PRMT R118, RZ, 0x7610, R118 ;  /* 0x00007610ff767816 */ /* 0x000fc40000000076 */
[----:B------:R-:W-:Y:S01]  /*0c40*/  P2R R137, PR, RZ, 0x4 ;  /* 0x00000004ff897803 */ /* 0x000fe20000000000 */
[----:B------:R0:W5:Y:S01]  /*0c50*/  @P6 LDG.E.EL.U16 R104, [R92.64] ;  /* 0x000000065c686981 */ /* 0x000162000c2e1500 */
[----:B------:R-:W-:-:S03]  /*0c60*/  P2R R136, PR, RZ, 0x8 ;  /* 0x00000008ff887803 */ /* 0x000fc60000000000 */
[----:B------:R1:W5:Y:S01]  /*0c70*/  @P2 LDG.E.EL.U16 R73, [R100.64] ;  /* 0x0000000664492981 */ /* 0x000362000c2e1500 */
[----:B------:R-:W-:Y:S01]  /*0c80*/  ISETP.LT.U32.AND P2, PT, R65, 0x280, !P0 ;  /* 0x000002804100780c */ /* 0x000fe20004741070 */
[----:B------:R-:W-:Y:S01]  /*0c90*/  IMAD.WIDE R94, R94, R123, c[0x0][0x170] ;  /* 0x00005c005e5e7625 */ /* 0x000fe200078e027b */
[----:B------:R-:W-:Y:S02]  /*0ca0*/  PRMT R117, RZ, 0x7610, R117 ;  /* 0x00007610ff757816 */ /* 0x000fe40000000075 */
[----:B------:R-:W-:-:S04]  /*0cb0*/  PRMT R106, RZ, 0x7610, R106 ;  /* 0x00007610ff6a7816 */ /* 0x000fc8000000006a */
[----:B------:R0:W5:Y:S01]  /*0cc0*/  @P6 LDG.E.EL.U16 R117, [R94.64] ;  /* 0x000000065e756981 */ /* 0x000162000c2e1500 */
[----:B-1----:R-:W-:Y:S01]  /*0cd0*/  IMAD R100, R65, UR4, R56 ;  /* 0x0000000441647c24 */ /* 0x002fe2000f8e0238 */
[----:B------:R-:W-:Y:S02]  /*0ce0*/  PRMT R105, RZ, 0x7610, R105 ;  /* 0x00007610ff697816 */ /* 0x000fe40000000069 */
[----:B------:R-:W-:Y:S01]  /*0cf0*/  PRMT R107, RZ, 0x7610, R107 ;  /* 0x00007610ff6b7816 */ /* 0x000fe2000000006b */
[----:B0-----:R-:W-:Y:S01]  /*0d00*/  IMAD.WIDE R94, R100, R123, c[0x0][0x160] ;  /* 0x00005800645e7625 */ /* 0x001fe200078e027b */
[----:B------:R-:W-:Y:S02]  /*0d10*/  PRMT R120, RZ, 0x7610, R120 ;  /* 0x00007610ff787816 */ /* 0x000fe40000000078 */
[----:B------:R-:W-:Y:S02]  /*0d20*/  PRMT R119, RZ, 0x7610, R119 ;  /* 0x00007610ff777816 */ /* 0x000fe40000000077 */
[----:B------:R-:W-:-:S02]  /*0d30*/  PRMT R121, RZ, 0x7610, R121 ;  /* 0x00007610ff797816 */ /* 0x000fc40000000079 */
[----:B------:R-:W-:Y:S02]  /*0d40*/  PRMT R122, RZ, 0x7610, R122 ;  /* 0x00007610ff7a7816 */ /* 0x000fe4000000007a */
[----:B--2---:R-:W-:Y:S02]  /*0d50*/  SEL R108, R67, RZ, !P1 ;  /* 0x000000ff436c7207 */ /* 0x004fe40004800000 */
[----:B------:R-:W-:Y:S02]  /*0d60*/  ISETP.LT.U32.AND P1, PT, R63, 0x280, !P0 ;  /* 0x000002803f00780c */ /* 0x000fe40004721070 */
[----:B------:R-:W-:Y:S02]  /*0d70*/  LOP3.LUT R63, R57, R82, RZ, 0xfc, !PT ;  /* 0x00000052393f7212 */ /* 0x000fe400078efcff */
[----:B------:R-:W-:-:S09]  /*0d80*/  P2R R138, PR, RZ, 0x2 ;  /* 0x00000002ff8a7803 */ /* 0x000fd20000000000 */
[----:B------:R0:W2:Y:S04]  /*0d90*/  @P1 LDG.E.EL.U16 R91, [R96.64] ;  /* 0x00000006605b1981 */ /* 0x0000a8000c2e1500 */
[----:B------:R1:W2:Y:S01]  /*0da0*/  @P1 LDG.E.EL.U16 R116, [R102.64] ;  /* 0x0000000666741981 */ /* 0x0002a2000c2e1500 */
[C---:B------:R-:W-:Y:S01]  /*0db0*/  ISETP.LT.U32.AND P1, PT, R63.reuse, 0x280, !P0 ;  /* 0x000002803f00780c */ /* 0x040fe20004721070 */
[----:B------:R-:W-:Y:S01]  /*0dc0*/  IMAD R98, R63, UR4, R56 ;  /* 0x000000043f627c24 */ /* 0x000fe2000f8e0238 */
[----:B------:R-:W-:-:S03]  /*0dd0*/  LOP3.LUT R67, R57, R88, RZ, 0xfc, !PT ;  /* 0x0000005839437212 */ /* 0x000fc600078efcff */
[CC--:B0-----:R-:W-:Y:S01]  /*0de0*/  IMAD.WIDE R96, R98.reuse, R123.reuse, c[0x0][0x160] ;  /* 0x0000580062607625 */ /* 0x0c1fe200078e027b */
[----:B------:R-:W-:Y:S02]  /*0df0*/  ISETP.LT.U32.AND P4, PT, R67, 0x280, !P0 ;  /* 0x000002804300780c */ /* 0x000fe40004781070 */
[----:B-1----:R-:W-:Y:S01]  /*0e00*/  PRMT R102, RZ, 0x7610, R102 ;  /* 0x00007610ff667816 */ /* 0x002fe20000000066 */
[----:B------:R-:W-:Y:S01]  /*0e10*/  IMAD.WIDE R98, R98, R123, c[0x0][0x170] ;  /* 0x00005c0062627625 */ /* 0x000fe200078e027b */
[----:B------:R-:W-:-:S04]  /*0e20*/  LOP3.LUT R63, R57, R86, RZ, 0xfc, !PT ;  /* 0x00000056393f7212 */ /* 0x000fc800078efcff */
[----:B------:R0:W2:Y:S01]  /*0e30*/  @P1 LDG.E.EL.U16 R102, [R96.64] ;  /* 0x0000000660661981 */ /* 0x0000a2000c2e1500 */
[C-C-:B------:R-:W-:Y:S01]  /*0e40*/  IMAD R124, R63.reuse, UR4, R56.reuse ;  /* 0x000000043f7c7c24 */ /* 0x140fe2000f8e0238 */
[----:B------:R-:W-:Y:S02]  /*0e50*/  ISETP.LT.U32.AND P3, PT, R63, 0x280, !P0 ;  /* 0x000002803f00780c */ /* 0x000fe40004761070 */
[----:B------:R1:W2:Y:S01]  /*0e60*/  @P1 LDG.E.EL.U16 R118, [R98.64] ;  /* 0x0000000662761981 */ /* 0x0002a2000c2e1500 */
[----:B------:R-:W-:Y:S01]  /*0e70*/  LOP3.LUT R63, R57, R90, RZ, 0xfc, !PT ;  /* 0x0000005a393f7212 */ /* 0x000fe200078efcff */
[----:B0-----:R-:W-:Y:S01]  /*0e80*/  IMAD R96, R67, UR4, R56 ;  /* 0x0000000443607c24 */ /* 0x001fe2000f8e0238 */
[----:B------:R-:W-:-:S03]  /*0e90*/  PRMT R103, RZ, 0x7610, R103 ;  /* 0x00007610ff677816 */ /* 0x000fc60000000067 */
[----:B-1----:R-:W-:Y:S01]  /*0ea0*/  IMAD.WIDE R98, R96, R123, c[0x0][0x160] ;  /* 0x0000580060627625 */ /* 0x002fe200078e027b */
[C---:B------:R-:W-:Y:S02]  /*0eb0*/  ISETP.LT.U32.AND P5, PT, R63.reuse, 0x280, !P0 ;  /* 0x000002803f00780c */ /* 0x040fe400047a1070 */
[----:B------:R0:W2:Y:S01]  /*0ec0*/  @P2 LDG.E.EL.U16 R103, [R94.64] ;  /* 0x000000065e672981 */ /* 0x0000a2000c2e1500 */
[----:B------:R-:W-:-:S03]  /*0ed0*/  IMAD R140, R63, UR4, R56 ;  /* 0x000000043f8c7c24 */ /* 0x000fc6000f8e0238 */
[----:B------:R1:W2:Y:S01]  /*0ee0*/  @P4 LDG.E.EL.U16 R106, [R98.64] ;  /* 0x00000006626a4981 */ /* 0x0002a2000c2e1500 */
[----:B------:R-:W-:-:S05]  /*0ef0*/  IMAD.WIDE R92, R124, R123, c[0x0][0x160] ;  /* 0x000058007c5c7625 */ /* 0x000fca00078e027b */
[----:B------:R1:W2:Y:S01]  /*0f00*/  @P3 LDG.E.EL.U16 R105, [R92.64] ;  /* 0x000000065c693981 */ /* 0x0002a2000c2e1500 */
[----:B0-----:R-:W-:-:S04]  /*0f10*/  IMAD.WIDE R94, R124, R123, c[0x0][0x170] ;  /* 0x00005c007c5e7625 */ /* 0x001fc800078e027b */
[-C--:B-1----:R-:W-:Y:S01]  /*0f20*/  IMAD.WIDE R98, R140, R123.reuse, c[0x0][0x160] ;  /* 0x000058008c627625 */ /* 0x082fe200078e027b */
[----:B------:R0:W2:Y:S03]  /*0f30*/  @P3 LDG.E.EL.U16 R120, [R94.64] ;  /* 0x000000065e783981 */ /* 0x0000a6000c2e1500 */
[-C--:B------:R-:W-:Y:S01]  /*0f40*/  IMAD.WIDE R96, R96, R123.reuse, c[0x0][0x170] ;  /* 0x00005c0060607625 */ /* 0x080fe200078e027b */
[----:B------:R1:W2:Y:S03]  /*0f50*/  @P5 LDG.E.EL.U16 R107, [R98.64] ;  /* 0x00000006626b5981 */ /* 0x0002a6000c2e1500 */
[-C--:B------:R-:W-:Y:S01]  /*0f60*/  IMAD.WIDE R92, R100, R123.reuse, c[0x0][0x170] ;  /* 0x00005c00645c7625 */ /* 0x080fe200078e027b */
[----:B------:R0:W2:Y:S03]  /*0f70*/  @P4 LDG.E.EL.U16 R121, [R96.64] ;  /* 0x0000000660794981 */ /* 0x0000a6000c2e1500 */
[----:B------:R-:W-:Y:S01]  /*0f80*/  IMAD.WIDE R100, R140, R123, c[0x0][0x170] ;  /* 0x00005c008c647625 */ /* 0x000fe200078e027b */
[----:B------:R0:W2:Y:S04]  /*0f90*/  @P2 LDG.E.EL.U16 R119, [R92.64] ;  /* 0x000000065c772981 */ /* 0x0000a8000c2e1500 */
[----:B------:R0:W2:Y:S01]  /*0fa0*/  @P5 LDG.E.EL.U16 R122, [R100.64] ;  /* 0x00000006647a5981 */ /* 0x0000a2000c2e1500 */
[----:B------:R-:W-:-:S02]  /*0fb0*/  HADD2.F32 R123, -RZ, R108.H0_H0 ;  /* 0x2000006cff7b7230 */ /* 0x000fc40000004100 */
[----:B------:R-:W-:Y:S01]  /*0fc0*/  HADD2.F32 R141, -RZ, R108.H1_H1 ;  /* 0x3000006cff8d7230 */ /* 0x000fe20000004100 */
[----:B------:R-:W-:Y:S06]  /*0fd0*/  BAR.SYNC 0x0 ;  /* 0x0000000000007b1d */ /* 0x000fec0000000000 */
[----:B------:R-:W-:Y:S04]  /*0fe0*/  STS [R8.X16], R123 ;  /* 0x0000007b08007388 */ /* 0x000fe8000000c800 */
[----:B------:R-:W-:Y:S04]  /*0ff0*/  STS [R8.X16+0x8], R141 ;  /* 0x0000088d08007388 */ /* 0x000fe8000000c800 */
[----:B------:R-:W-:Y:S06]  /*1000*/  BAR.SYNC 0x0 ;  /* 0x0000000000007b1d */ /* 0x000fec0000000000 */
[----:B------:R-:W1:Y:S04]  /*1010*/  LDS R63, [R60.X8] ;  /* 0x000000003c3f7984 */ /* 0x000e680000008800 */
[----:B------:R-:W5:Y:S04]  /*1020*/  LDS R65, [R62.X8] ;  /* 0x000000003e417984 */ /* 0x000f680000008800 */
[----:B------:R-:W5:Y:S04]  /*1030*/  LDS R67, [R64.X8] ;  /* 0x0000000040437984 */ /* 0x000f680000008800 */
[----:B0-----:R-:W0:Y:S01]  /*1040*/  LDS R93, [R66.X8] ;  /* 0x00000000425d7984 */ /* 0x001e220000008800 */
[----:B---3--:R-:W-:-:S03]  /*1050*/  SEL R75, R75, RZ, !P0 ;  /* 0x000000ff4b4b7207 */ /* 0x008fc60004000000 */
[----:B------:R-:W3:Y:S01]  /*1060*/  LDS R94, [R68.X8] ;  /* 0x00000000445e7984 */ /* 0x000ee20000008800 */
[----:B----4-:R-:W-:Y:S01]  /*1070*/  SEL R69, R69, RZ, !P0 ;  /* 0x000000ff45457207 */ /* 0x010fe20004000000 */
[----:B------:R-:W-:Y:S02]  /*1080*/  HADD2.F32 R92, -RZ, R75.H0_H0 ;  /* 0x2000004bff5c7230 */ /* 0x000fe40000004100 */
[----:B------:R-:W4:Y:S02]  /*1090*/  LDS R75, [R72.X8] ;  /* 0x00000000484b7984 */ /* 0x000f240000008800 */
[----:B------:R-:W-:Y:S02]  /*10a0*/  HADD2.F32 R96, -RZ, R69.H0_H0 ;  /* 0x20000045ff607230 */ /* 0x000fe40000004100 */
[----:B------:R-:W3:Y:S01]  /*10b0*/  LDS R69, [R70.X8] ;  /* 0x0000000046457984 */ /* 0x000ee20000008800 */
[----:B------:R-:W-:Y:S02]  /*10c0*/  P2R R139, PR, RZ, 0x40 ;  /* 0x00000040ff8b7803 */ /* 0x000fe40000000000 */
[----:B------:R-:W-:-:S02]  /*10d0*/  P2R R146, PR, RZ, 0x40 ;  /* 0x00000040ff927803 */ /* 0x000fc40000000000 */
[----:B------:R-:W-:Y:S02]  /*10e0*/  ISETP.NE.AND P6, PT, R138, RZ, PT ;  /* 0x000000ff8a00720c */ /* 0x000fe40003fc5270 */
[----:B------:R-:W-:Y:S02]  /*10f0*/  SEL R77, R77, RZ, !P0 ;  /* 0x000000ff4d4d7207 */ /* 0x000fe40004000000 */
[----:B------:R-:W-:Y:S02]  /*1100*/  P2R R144, PR, RZ, 0x40 ;  /* 0x00000040ff907803 */ /* 0x000fe40000000000 */
[----:B------:R-:W-:Y:S02]  /*1110*/  ISETP.NE.AND P6, PT, R135, RZ, PT ;  /* 0x000000ff8700720c */ /* 0x000fe40003fc5270 */
[----:B------:R-:W-:Y:S01]  /*1120*/  SEL R79, R79, RZ, !P0 ;  /* 0x000000ff4f4f7207 */ /* 0x000fe20004000000 */
[----:B-1----:R-:W-:Y:S01]  /*1130*/  FADD R100, R63, R96 ;  /* 0x000000603f647221 */ /* 0x002fe20000000000 */
[----:B------:R-:W-:Y:S01]  /*1140*/  SEL R63, R109, RZ, !P0 ;  /* 0x000000ff6d3f7207 */ /* 0x000fe20004000000 */
[----:B------:R-:W-:Y:S01]  /*1150*/  HADD2.F32 R98, -RZ, R77.H0_H0 ;  /* 0x2000004dff627230 */ /* 0x000fe20000004100 */
[----:B------:R-:W-:Y:S01]  /*1160*/  P2R R142, PR, RZ, 0x40 ;  /* 0x00000040ff8e7803 */ /* 0x000fe20000000000 */
[----:B------:R-:W1:Y:S01]  /*1170*/  LDS R77, [R74.X8] ;  /* 0x000000004a4d7984 */ /* 0x000e620000008800 */
[----:B------:R-:W-:Y:S01]  /*1180*/  ISETP.NE.AND P6, PT, R133, RZ, PT ;  /* 0x000000ff8500720c */ /* 0x000fe20003fc5270 */
[----:B------:R-:W-:Y:S01]  /*1190*/  HADD2.F32 R63, -RZ, R63.H0_H0 ;  /* 0x2000003fff3f7230 */ /* 0x000fe20000004100 */
[----:B------:R-:W-:Y:S01]  /*11a0*/  P2R R145, PR, RZ, 0x2 ;  /* 0x00000002ff917803 */ /* 0x000fe20000000000 */
[----:B------:R-:W-:Y:S01]  /*11b0*/  HADD2.F32 R96, -RZ, R79.H0_H0 ;  /* 0x2000004fff607230 */ /* 0x000fe20000004100 */
[----:B------:R-:W-:Y:S01]  /*11c0*/  ISETP.NE.AND P1, PT, R137, RZ, PT ;  /* 0x000000ff8900720c */ /* 0x000fe20003f25270 */
[----:B------:R-:W1:Y:S01]  /*11d0*/  LDS R79, [R76.X8] ;  /* 0x000000004c4f7984 */ /* 0x000e620000008800 */
[----:B-----5:R-:W-:Y:S01]  /*11e0*/  FADD R95, R65, R92 ;  /* 0x0000005c415f7221 */ /* 0x020fe20000000000 */
[----:B------:R-:W-:Y:S01]  /*11f0*/  SEL R65, R81, RZ, P6 ;  /* 0x000000ff51417207 */ /* 0x000fe20003000000 */
[----:B------:R-:W-:Y:S01]  /*1200*/  FFMA R63, R63, 0.125, R100 ;  /* 0x3e0000003f3f7823 */ /* 0x000fe20000000064 */
[----:B------:R-:W-:Y:S01]  /*1210*/  FADD R100, R67, R98 ;  /* 0x0000006243647221 */ /* 0x000fe20000000000 */
[----:B------:R-:W-:Y:S01]  /*1220*/  P2R R143, PR, RZ, 0x2 ;  /* 0x00000002ff8f7803 */ /* 0x000fe20000000000 */
[----:B0-----:R-:W-:Y:S01]  /*1230*/  FADD R93, R93, R96 ;  /* 0x000000605d5d7221 */ /* 0x001fe20000000000 */
[----:B------:R-:W-:Y:S01]  /*1240*/  SEL R67, R113, RZ, P6 ;  /* 0x000000ff71437207 */ /* 0x000fe20003000000 */
[----:B------:R-:W0:Y:S01]  /*1250*/  LDS R81, [R78.X8] ;  /* 0x000000004e517984 */ /* 0x000e220000008800 */
[----:B------:R-:W-:-:S02]  /*1260*/  ISETP.NE.AND P1, PT, R134, RZ, PT ;  /* 0x000000ff8600720c */ /* 0x000fc40003f25270 */
[----:B------:R-:W-:Y:S01]  /*1270*/  ISETP.NE.AND P6, PT, R142, RZ, PT ;  /* 0x000000ff8e00720c */ /* 0x000fe20003fc5270 */
[----:B------:R-:W-:Y:S01]  /*1280*/  HADD2.F32 R65, -RZ, R65.H0_H0 ;  /* 0x20000041ff417230 */ /* 0x000fe20000004100 */
[----:B------:R-:W-:Y:S02]  /*1290*/  SEL R83, R83, RZ, P1 ;  /* 0x000000ff53537207 */ /* 0x000fe40000800000 */
[----:B------:R-:W-:Y:S02]  /*12a0*/  SEL R96, R85, RZ, P6 ;  /* 0x000000ff55607207 */ /* 0x000fe40003000000 */
[----:B---3--:R-:W-:Y:S01]  /*12b0*/  FADD R108, R94, R65 ;  /* 0x000000415e6c7221 */ /* 0x008fe20000000000 */
[----:B------:R-:W-:Y:S01]  /*12c0*/  SEL R94, R112, RZ, !P0 ;  /* 0x000000ff705e7207 */ /* 0x000fe20004000000 */
[----:B------:R-:W-:Y:S01]  /*12d0*/  HADD2.F32 R98, -RZ, R83.H0_H0 ;  /* 0x20000053ff627230 */ /* 0x000fe20000004100 */
[----:B------:R-:W-:Y:S01]  /*12e0*/  SEL R65, R111, RZ, !P0 ;  /* 0x000000ff6f417207 */ /* 0x000fe20004000000 */
[----:B------:R-:W-:Y:S01]  /*12f0*/  HADD2.F32 R96, -RZ, R96.H0_H0 ;  /* 0x20000060ff607230 */ /* 0x000fe20000004100 */
[----:B------:R-:W3:Y:S01]  /*1300*/  LDS R83, [R80.X8] ;  /* 0x0000000050537984 */ /* 0x000ee20000008800 */
[----:B------:R-:W-:Y:S01]  /*1310*/  SEL R92, R110, RZ, !P0 ;  /* 0x000000ff6e5c7207 */ /* 0x000fe20004000000 */
[----:B------:R-:W-:-:S02]  /*1320*/  HADD2.F32 R94, -RZ, R94.H0_H0 ;  /* 0x2000005eff5e7230 */ /* 0x000fc40000004100 */
[----:B------:R-:W-:Y:S01]  /*1330*/  HADD2.F32 R65, -RZ, R65.H0_H0 ;  /* 0x20000041ff417230 */ /* 0x000fe20000004100 */
[----:B----4-:R-:W-:Y:S01]  /*1340*/  FADD R110, R75, R96 ;  /* 0x000000604b6e7221 */ /* 0x010fe20000000000 */
[----:B------:R-:W-:Y:S01]  /*1350*/  HADD2.F32 R67, -RZ, R67.H0_H0 ;  /* 0x20000043ff437230 */ /* 0x000fe20000004100 */
[----:B------:R-:W-:Y:S02]  /*1360*/  SEL R96, R114, RZ, P1 ;  /* 0x000000ff72607207 */ /* 0x000fe40000800000 */
[----:B------:R-:W-:Y:S01]  /*1370*/  P2R R99, PR, RZ, 0x4 ;  /* 0x00000004ff637803 */ /* 0x000fe20000000000 */
[----:B------:R-:W-:Y:S01]  /*1380*/  FFMA R94, R94, 0.125, R93 ;  /* 0x3e0000005e5e7823 */ /* 0x000fe2000000005d */
[----:B------:R-:W-:Y:S01]  /*1390*/  ISETP.NE.AND P1, PT, R143, RZ, PT ;  /* 0x000000ff8f00720c */ /* 0x000fe20003f25270 */
[----:B------:R-:W-:Y:S01]  /*13a0*/  FFMA R65, R65, 0.125, R100 ;  /* 0x3e00000041417823 */ /* 0x000fe20000000064 */
[----:B------:R-:W-:Y:S01]  /*13b0*/  ISETP.NE.AND P2, PT, R136, RZ, PT ;  /* 0x000000ff8800720c */ /* 0x000fe20003f45270 */
[----:B------:R-:W-:Y:S01]  /*13c0*/  FADD R93, R69, R98 ;  /* 0x00000062455d7221 */ /* 0x000fe20000000000 */
[----:B------:R-:W-:Y:S01]  /*13d0*/  FFMA R67, R67, 0.125, R108 ;  /* 0x3e00000043437823 */ /* 0x000fe2000000006c */
[----:B------:R-:W-:Y:S01]  /*13e0*/  SEL R69, R115, RZ, P6 ;  /* 0x000000ff73457207 */ /* 0x000fe20003000000 */
[----:B------:R-:W-:Y:S01]  /*13f0*/  LDS R85, [R82.X8] ;  /* 0x0000000052557984 */ /* 0x000fe20000008800 */
[----:B------:R-:W-:-:S02]  /*1400*/  SEL R100, R89, RZ, P1 ;  /* 0x000000ff59647207 */ /* 0x000fc40000800000 */
[----:B------:R-:W-:Y:S01]  /*1410*/  ISETP.NE.AND P6, PT, R144, RZ, PT ;  /* 0x000000ff9000720c */ /* 0x000fe20003fc5270 */
[----:B------:R-:W4:Y:S01]  /*1420*/  LDS R89, [R88.X8] ;  /* 0x0000000058597984 */ /* 0x000f220000008800 */
[----:B------:R-:W-:-:S03]  /*1430*/  SEL R108, R87, RZ, P2 ;  /* 0x000000ff576c7207 */ /* 0x000fc60001000000 */
[----:B------:R-:W5:Y:S02]  /*1440*/  LDS R75, [R84.X8] ;  /* 0x00000000544b7984 */ /* 0x000f640000008800 */
[----:B------:R-:W-:Y:S02]  /*1450*/  HADD2.F32 R108, -RZ, R108.H0_H0 ;  /* 0x2000006cff6c7230 */ /* 0x000fe40000004100 */
[----:B------:R-:W-:Y:S01]  /*1460*/  HADD2.F32 R100, -RZ, R100.H0_H0 ;  /* 0x20000064ff647230 */ /* 0x000fe20000004100 */
[----:B------:R-:W0:Y:S01]  /*1470*/  LDS R87, [R86.X8] ;  /* 0x0000000056577984 */ /* 0x000e220000008800 */
[----:B------:R-:W-:Y:S01]  /*1480*/  SEL R71, R71, RZ, P2 ;  /* 0x000000ff47477207 */ /* 0x000fe20001000000 */
[----:B------:R-:W-:Y:S01]  /*1490*/  HADD2.F32 R69, -RZ, R69.H0_H0 ;  /* 0x20000045ff457230 */ /* 0x000fe20000004100 */
[----:B------:R-:W-:Y:S02]  /*14a0*/  SEL R73, R73, RZ, P1 ;  /* 0x000000ff49497207 */ /* 0x000fe40000800000 */
[----:B------:R-:W-:-:S02]  /*14b0*/  ISETP.NE.AND P2, PT, R99, RZ, PT ;  /* 0x000000ff6300720c */ /* 0x000fc40003f45270 */
[----:B------:R-:W-:Y:S01]  /*14c0*/  FFMA R69, R69, 0.125, R110 ;  /* 0x3e00000045457823 */ /* 0x000fe2000000006e */
[----:B------:R-:W-:Y:S01]  /*14d0*/  ISETP.NE.AND P1, PT, R145, RZ, PT ;  /* 0x000000ff9100720c */ /* 0x000fe20003f25270 */
[----:B------:R-:W-:Y:S02]  /*14e0*/  HADD2.F32 R92, -RZ, R92.H0_H0 ;  /* 0x2000005cff5c7230 */ /* 0x000fe40000004100 */
[----:B------:R-:W-:Y:S01]  /*14f0*/  HADD2.F32 R96, -RZ, R96.H0_H0 ;  /* 0x20000060ff607230 */ /* 0x000fe20000004100 */
[----:B------:R-:W-:Y:S01]  /*1500*/  MOV R101, 0x3f800000 ;  /* 0x3f80000000657802 */ /* 0x000fe20000000f00 */
[----:B------:R-:W-:Y:S01]  /*1510*/  CS2R R112, SRZ ;  /* 0x0000000000707805 */ /* 0x000fe2000001ff00 */
[----:B------:R-:W-:Y:S01]  /*1520*/  FFMA R92, R92, 0.125, R95 ;  /* 0x3e0000005c5c7823 */ /* 0x000fe2000000005f */
[----:B------:R-:W-:Y:S01]  /*1530*/  MOV R99, 0x3f800000 ;  /* 0x3f80000000637802 */ /* 0x000fe20000000f00 */
[----:B------:R-:W-:Y:S01]  /*1540*/  FFMA R96, R96, 0.125, R93 ;  /* 0x3e00000060607823 */ /* 0x000fe2000000005d */
[----:B------:R-:W-:Y:S01]  /*1550*/  MOV R95, 0x3f800000 ;  /* 0x3f800000005f7802 */ /* 0x000fe20000000f00 */
[----:B------:R-:W-:Y:S01]  /*1560*/  CS2R R114, SRZ ;  /* 0x0000000000727805 */ /* 0x000fe2000001ff00 */
[----:B------:R-:W-:-:S02]  /*1570*/  MOV R93, 0x3f800000 ;  /* 0x3f800000005d7802 */ /* 0x000fc40000000f00 */
[----:B------:R-:W-:Y:S02]  /*1580*/  MOV R97, 0x3f800000 ;  /* 0x3f80000000617802 */ /* 0x000fe40000000f00 */
[----:B------:R-:W-:Y:S02]  /*1590*/  MOV R109, RZ ;  /* 0x000000ff006d7202 */ /* 0x000fe40000000f00 */
[----:B------:R-:W-:Y:S02]  /*15a0*/  MOV R124, RZ ;  /* 0x000000ff007c7202 */ /* 0x000fe40000000f00 */
[----:B--2---:R-:W-:-:S05]  /*15b0*/  SEL R91, R91, RZ, P6 ;  /* 0x000000ff5b5b7207 */ /* 0x004fca0003000000 */
[----:B------:R-:W-:Y:S01]  /*15c0*/  HADD2.F32 R98, -RZ, R91.H0_H0 ;  /* 0x2000005bff627230 */ /* 0x000fe20000004100 */
[----:B-1----:R-:W-:Y:S02]  /*15d0*/  FADD R91, R77, R108 ;  /* 0x0000006c4d5b7221 */ /* 0x002fe40000000000 */
[----:B------:R-:W1:Y:S01]  /*15e0*/  LDS R77, [R90.X8] ;  /* 0x000000005a4d7984 */ /* 0x000e620000008800 */
[----:B------:R-:W-:Y:S01]  /*15f0*/  FADD R108, R79, R100 ;  /* 0x000000644f6c7221 */ /* 0x000fe20000000000 */
[----:B------:R-:W-:Y:S02]  /*1600*/  SEL R100, R116, RZ, P6 ;  /* 0x000000ff74647207 */ /* 0x000fe40003000000 */
[----:B------:R-:W-:-:S04]  /*1610*/  ISETP.NE.AND P6, PT, R146, RZ, PT ;  /* 0x000000ff9200720c */ /* 0x000fc80003fc5270 */
[----:B------:R-:W-:Y:S01]  /*1620*/  SEL R104, R104, RZ, P6 ;  /* 0x000000ff68687207 */ /* 0x000fe20003000000 */
[----:B0-----:R-:W-:Y:S01]  /*1630*/  FADD R81, R81, R98 ;  /* 0x0000006251517221 */ /* 0x001fe20000000000 */
[----:B------:R-:W-:-:S03]  /*1640*/  HADD2.F32 R98, -RZ, R71.H0_H0 ;  /* 0x20000047ff627230 */ /* 0x000fc60000004100 */
[----:B------:R-:W-:Y:S02]  /*1650*/  HADD2.F32 R104, -RZ, R104.H0_H0 ;  /* 0x20000068ff687230 */ /* 0x000fe40000004100 */
[----:B------:R-:W-:Y:S01]  /*1660*/  HADD2.F32 R71, -RZ, R73.H0_H0 ;  /* 0x20000049ff477230 */ /* 0x000fe20000004100 */
[----:B------:R-:W-:Y:S02]  /*1670*/  SEL R73, R117, RZ, P6 ;  /* 0x000000ff75497207 */ /* 0x000fe40003000000 */
[----:B---3--:R-:W-:Y:S01]  /*1680*/  FADD R110, R83, R104 ;  /* 0x00000068536e7221 */ /* 0x008fe20000000000 */
[----:B------:R-:W-:Y:S02]  /*1690*/  SEL R102, R102, RZ, P1 ;  /* 0x000000ff66667207 */ /* 0x000fe40000800000 */
[----:B------:R-:W-:Y:S01]  /*16a0*/  HADD2.F32 R73, -RZ, R73.H0_H0 ;  /* 0x20000049ff497230 */ /* 0x000fe20000004100 */
[----:B------:R-:W-:Y:S01]  /*16b0*/  FFMA R71, R71, 0.125, R108 ;  /* 0x3e00000047477823 */ /* 0x000fe2000000006c */
[----:B------:R-:W-:Y:S01]  /*16c0*/  HADD2.F32 R100, -RZ, R100.H0_H0 ;  /* 0x20000064ff647230 */ /* 0x000fe20000004100 */
[----:B------:R-:W-:-:S02]  /*16d0*/  SEL R103, R103, RZ, P2 ;  /* 0x000000ff67677207 */ /* 0x000fc40001000000 */
[----:B------:R-:W-:Y:S01]  /*16e0*/  SEL R104, R106, RZ, P4 ;  /* 0x000000ff6a687207 */ /* 0x000fe20002000000 */
[----:B------:R-:W-:-:S04]  /*16f0*/  HADD2.F32 R102, -RZ, R102.H0_H0 ;  /* 0x20000066ff667230 */ /* 0x000fc80000004100 */
[----:B------:R-:W-:Y:S01]  /*1700*/  HADD2.F32 R104, -RZ, R104.H0_H0 ;  /* 0x20000068ff687230 */ /* 0x000fe20000004100 */
[----:B------:R-:W-:Y:S01]  /*1710*/  FFMA R73, R73, 0.125, R110 ;  /* 0x3e00000049497823 */ /* 0x000fe2000000006e */
[----:B------:R-:W-:Y:S01]  /*1720*/  HADD2.F32 R108, -RZ, R103.H0_H0 ;  /* 0x20000067ff6c7230 */ /* 0x000fe20000004100 */
[----:B------:R-:W-:Y:S02]  /*1730*/  SEL R105, R105, RZ, P3 ;  /* 0x000000ff69697207 */ /* 0x000fe40001800000 */
[----:B----4-:R-:W-:Y:S01]  /*1740*/  FADD R110, R89, R104 ;  /* 0x00000068596e7221 */ /* 0x010fe20000000000 */
[----:B------:R-:W-:Y:S01]  /*1750*/  ISETP.NE.AND P6, PT, R131, RZ, PT ;  /* 0x000000ff8300720c */ /* 0x000fe20003fc5270 */
[----:B------:R-:W-:Y:S01]  /*1760*/  FFMA R100, R100, 0.125, R81 ;  /* 0x3e00000064647823 */ /* 0x000fe20000000051 */
[----:B------:R-:W-:Y:S01]  /*1770*/  FADD R85, R85, R102 ;  /* 0x0000006655557221 */ /* 0x000fe20000000000 */
[----:B------:R-:W-:Y:S01]  /*1780*/  SEL R104, R107, RZ, P5 ;  /* 0x000000ff6b687207 */ /* 0x000fe20002800000 */
[----:B-----5:R-:W-:Y:S01]  /*1790*/  FADD R108, R75, R108 ;  /* 0x0000006c4b6c7221 */ /* 0x020fe20000000000 */
[----:B------:R-:W-:Y:S01]  /*17a0*/  SEL R79, R120, RZ, P3 ;  /* 0x000000ff784f7207 */ /* 0x000fe20001800000 */
[----:B------:R-:W-:Y:S01]  /*17b0*/  HADD2.F32 R106, -RZ, R105.H0_H0 ;  /* 0x20000069ff6a7230 */ /* 0x000fe20000004100 */
[----:B------:R-:W-:Y:S01]  /*17c0*/  SEL R102, R118, RZ, P1 ;  /* 0x000000ff76667207 */ /* 0x000fe20000800000 */
[----:B------:R-:W-:Y:S01]  /*17d0*/  HADD2.F32 R104, -RZ, R104.H0_H0 ;  /* 0x20000068ff687230 */ /* 0x000fe20000004100 */
[----:B------:R-:W-:-:S02]  /*17e0*/  SEL R81, R121, RZ, P4 ;  /* 0x000000ff79517207 */ /* 0x000fc40002000000 */
[----:B------:R-:W-:Y:S02]  /*17f0*/  SEL R75, R119, RZ, P2 ;  /* 0x000000ff774b7207 */ /* 0x000fe40001000000 */
[----:B------:R-:W-:Y:S01]  /*1800*/  SEL R122, R122, RZ, P5 ;  /* 0x000000ff7a7a7207 */ /* 0x000fe20002800000 */
[----:B------:R-:W-:Y:S01]  /*1810*/  HADD2.F32 R79, -RZ, R79.H0_H0 ;  /* 0x2000004fff4f7230 */ /* 0x000fe20000004100 */
[----:B------:R-:W-:Y:S01]  /*1820*/  FADD R106, R87, R106 ;  /* 0x0000006a576a7221 */ /* 0x000fe20000000000 */
[----:B------:R-:W-:Y:S01]  /*1830*/  HADD2.F32 R102, -RZ, R102.H0_H0 ;  /* 0x20000066ff667230 */ /* 0x000fe20000004100 */
[----:B-1----:R-:W-:Y:S01]  /*1840*/  FADD R77, R77, R104 ;  /* 0x000000684d4d7221 */ /* 0x002fe20000000000 */
[----:B------:R-:W-:Y:S02]  /*1850*/  HADD2.F32 R75, -RZ, R75.H0_H0 ;  /* 0x2000004bff4b7230 */ /* 0x000fe40000004100 */
[----:B------:R-:W-:Y:S02]  /*1860*/  HADD2.F32 R81, -RZ, R81.H0_H0 ;  /* 0x20000051ff517230 */ /* 0x000fe40000004100 */
[----:B------:R-:W-:Y:S01]  /*1870*/  HADD2.F32 R122, -RZ, R122.H0_H0 ;  /* 0x2000007aff7a7230 */ /* 0x000fe20000004100 */
[----:B------:R-:W-:Y:S01]  /*1880*/  FFMA R104, R79, 0.125, R106 ;  /* 0x3e0000004f687823 */ /* 0x000fe2000000006a */
[----:B------:R-:W-:Y:S01]  /*1890*/  FFMA R98, R98, 0.125, R91 ;  /* 0x3e00000062627823 */ /* 0x000fe2000000005b */
[----:B------:R-:W-:Y:S01]  /*18a0*/  FFMA R102, R102, 0.125, R85 ;  /* 0x3e00000066667823 */ /* 0x000fe20000000055 */
[----:B------:R-:W-:Y:S01]  /*18b0*/  FFMA R75, R75, 0.125, R108 ;  /* 0x3e0000004b4b7823 */ /* 0x000fe2000000006c */
[----:B------:R-:W-:Y:S01]  /*18c0*/  FFMA R81, R81, 0.125, R110 ;  /* 0x3e00000051517823 */ /* 0x000fe2000000006e */
[----:B------:R-:W-:Y:S01]  /*18d0*/  FFMA R106, R122, 0.125, R77 ;  /* 0x3e0000007a6a7823 */ /* 0x000fe2000000004d */
[----:B------:R-:W-:Y:S01]  /*18e0*/  MOV R77, 0x3f800000 ;  /* 0x3f800000004d7802 */ /* 0x000fe20000000f00 */
[----:B------:R-:W-:Y:S01]  /*18f0*/  IMAD.MOV.U32 R79, RZ, RZ, 0x3f800000 ;  /* 0x3f800000ff4f7424 */ /* 0x000fe200078e00ff */
[----:B------:R-:W-:Y:S01]  /*1900*/  MOV R108, 0x3f800000 ;  /* 0x3f800000006c7802 */ /* 0x000fe20000000f00 */
[----:B------:R-:W-:Y:S01]  /*1910*/  IMAD.MOV.U32 R89, RZ, RZ, 0x3f800000 ;  /* 0x3f800000ff597424 */ /* 0x000fe200078e00ff */
[----:B------:R-:W-:Y:S01]  /*1920*/  MOV R107, 0x3f800000 ;  /* 0x3f800000006b7802 */ /* 0x000fe20000000f00 */
[----:B------:R-:W-:Y:S01]  /*1930*/  CS2R R110, SRZ ;  /* 0x00000000006e7805 */ /* 0x000fe2000001ff00 */
        /* <DEDUP_REMOVED lines=8> */
[----:B------:R-:W-:-:S02]  /*19c0*/  MOV R87, 0x3f800000 ;  /* 0x3f80000000577802 */ /* 0x000fc40000000f00 */
[----:B------:R-:W-:Y:S01]  /*19d0*/  MOV R91, 0x3f800000 ;  /* 0x3f800000005b7802 */ /* 0x000fe20000000f00 */
[----:B------:R-:W-:Y:S05]  /*19e0*/  @P6 BRA `(.L_x_0) ;  /* 0x000011c000006947 */ /* 0x000fea0003800000 */
[----:B------:R-:W-:Y:S01]  /*19f0*/  FADD R77, R4, 1 ;  /* 0x3f800000044d7421 */ /* 0x000fe20000000000 */
[----:B------:R-:W-:Y:S01]  /*1a00*/  FADD R79, R54, 1 ;  /* 0x3f800000364f7421 */ /* 0x000fe20000000000 */
[----:B------:R-:W-:Y:S01]  /*1a10*/  FADD R83, R52, 1 ;  /* 0x3f80000034537421 */ /* 0x000fe20000000000 */
[----:B------:R-:W-:Y:S01]  /*1a20*/  FADD R85, R50, 1 ;  /* 0x3f80000032557421 */ /* 0x000fe20000000000 */
[----:B------:R-:W-:Y:S01]  /*1a30*/  FADD R87, R48, 1 ;  /* 0x3f80000030577421 */ /* 0x000fe20000000000 */
[----:B------:R-:W-:Y:S01]  /*1a40*/  FADD R89, R46, 1 ;  /* 0x3f8000002e597421 */ /* 0x000fe20000000000 */
[----:B------:R-:W-:Y:S01]  /*1a50*/  FADD R91, R44, 1 ;  /* 0x3f8000002c5b7421 */ /* 0x000fe20000000000 */
[----:B------:R-:W-:Y:S01]  /*1a60*/  FADD R93, R42, 1 ;  /* 0x3f8000002a5d7421 */ /* 0x000fe20000000000 */
[----:B------:R-:W-:Y:S06]  /*1a70*/  BAR.SYNC 0x0 ;  /* 0x0000000000007b1d */ /* 0x000fec0000000000 */
[----:B------:R-:W-:Y:S01]  /*1a80*/  STS [R58], R77 ;  /* 0x0000004d3a007388 */ /* 0x000fe20000000800 */
[----:B------:R-:W-:Y:S01]  /*1a90*/  FADD R109, R63, -R24 ;  /* 0x800000183f6d7221 */ /* 0x000fe20000000000 */
[----:B------:R-:W-:Y:S01]  /*1aa0*/  P2R R182, PR, RZ, 0x1 ;  /* 0x00000001ffb67803 */ /* 0x000fe20000000000 */
[----:B------:R-:W-:Y:S01]  /*1ab0*/  FADD R110, R92, -R23 ;  /* 0x800000175c6e7221 */ /* 0x000fe20000000000 */
[----:B------:R-:W-:Y:S01]  /*1ac0*/  STS [R58+0x4], R79 ;  /* 0x0000044f3a007388 */ /* 0x000fe20000000800 */
[----:B------:R-:W-:Y:S01]  /*1ad0*/  FMUL R108, R109, 0.25 ;  /* 0x3e8000006d6c7820 */ /* 0x000fe20000400000 */
[----:B------:R-:W-:Y:S01]  /*1ae0*/  FADD R111, R65, -R22 ;  /* 0x80000016416f7221 */ /* 0x000fe20000000000 */
[----:B------:R-:W-:Y:S01]  /*1af0*/  FMUL R95, R110, 0.25 ;  /* 0x3e8000006e5f7820 */ /* 0x000fe20000400000 */
[----:B------:R-:W-:Y:S01]  /*1b00*/  STS [R58+0x8], R83 ;  /* 0x000008533a007388 */ /* 0x000fe20000000800 */
[----:B------:R-:W-:Y:S01]  /*1b10*/  P2R R181, PR, RZ, 0x2 ;  /* 0x00000002ffb57803 */ /* 0x000fe20000000000 */
[----:B------:R-:W-:Y:S01]  /*1b20*/  FADD R112, R94, -R21 ;  /* 0x800000155e707221 */ /* 0x000fe20000000000 */
[----:B------:R-:W-:Y:S01]  /*1b30*/  P2R R180, PR, RZ, 0x4 ;  /* 0x00000004ffb47803 */ /* 0x000fe20000000000 */
[----:B------:R-:W-:Y:S01]  /*1b40*/  STS [R58+0xc], R85 ;  /* 0x00000c553a007388 */ /* 0x000fe20000000800 */
[----:B------:R-:W-:Y:S01]  /*1b50*/  FADD R113, R67, -R20 ;  /* 0x8000001443717221 */ /* 0x000fe20000000000 */
[----:B------:R-:W-:Y:S01]  /*1b60*/  P2R R179, PR, RZ, 0x8 ;  /* 0x00000008ffb37803 */ /* 0x000fe20000000000 */
[----:B------:R-:W-:Y:S01]  /*1b70*/  FADD R114, R96, -R19 ;  /* 0x8000001360727221 */ /* 0x000fe20000000000 */
[----:B------:R-:W-:Y:S01]  /*1b80*/  STS [R58+0x10], R87 ;  /* 0x000010573a007388 */ /* 0x000fe20000000800 */
[----:B------:R-:W-:Y:S01]  /*1b90*/  P2R R178, PR, RZ, 0x10 ;  /* 0x00000010ffb27803 */ /* 0x000fe20000000000 */
[----:B------:R-:W-:Y:S01]  /*1ba0*/  FADD R115, R69, -R18 ;  /* 0x8000001245737221 */ /* 0x000fe20000000000 */
[----:B------:R-:W-:Y:S01]  /*1bb0*/  FADD R116, R98, -R17 ;  /* 0x8000001162747221 */ /* 0x000fe20000000000 */
[----:B------:R-:W-:Y:S01]  /*1bc0*/  STS [R58+0x14], R89 ;  /* 0x000014593a007388 */ /* 0x000fe20000000800 */
[----:B------:R-:W-:Y:S01]  /*1bd0*/  P2R R177, PR, RZ, 0x20 ;  /* 0x00000020ffb17803 */ /* 0x000fe20000000000 */
[----:B------:R-:W-:Y:S01]  /*1be0*/  FADD R107, R53, 1 ;  /* 0x3f800000356b7421 */ /* 0x000fe20000000000 */
[----:B------:R-:W-:Y:S01]  /*1bf0*/  FADD R105, R51, 1 ;  /* 0x3f80000033697421 */ /* 0x000fe20000000000 */
[----:B------:R-:W-:Y:S01]  /*1c00*/  STS [R58+0x18], R91 ;  /* 0x0000185b3a007388 */ /* 0x000fe20000000800 */
[----:B------:R-:W-:Y:S01]  /*1c10*/  FADD R103, R49, 1 ;  /* 0x3f80000031677421 */ /* 0x000fe20000000000 */
[----:B------:R-:W-:Y:S01]  /*1c20*/  FADD R101, R47, 1 ;  /* 0x3f8000002f657421 */ /* 0x000fe20000000000 */
[----:B------:R-:W-:Y:S01]  /*1c30*/  FADD R117, R71, -R16 ;  /* 0x8000001047757221 */ /* 0x000fe20000000000 */
[----:B------:R-:W-:Y:S03]  /*1c40*/  STS [R58+0x1c], R93 ;  /* 0x00001c5d3a007388 */ /* 0x000fe60000000800 */
[----:B------:R-:W-:Y:S01]  /*1c50*/  FMUL R118, R117, 0.25 ;  /* 0x3e80000075767820 */ /* 0x000fe20000400000 */
[----:B------:R-:W-:Y:S06]  /*1c60*/  BAR.SYNC 0x0 ;  /* 0x0000000000007b1d */ /* 0x000fec0000000000 */
[----:B------:R-:W0:Y:S04]  /*1c70*/  LDS R140, [R61.X4] ;  /* 0x000000003d8c7984 */ /* 0x000e280000004800 */
[----:B------:R-:W1:Y:S04]  /*1c80*/  LDS R141, [R61.X4+0x480] ;  /* 0x000480003d8d7984 */ /* 0x000e680000004800 */
[----:B------:R-:W2:Y:S04]  /*1c90*/  LDS R142, [R61.X4+0x900] ;  /* 0x000900003d8e7984 */ /* 0x000ea80000004800 */
[----:B------:R-:W3:Y:S04]  /*1ca0*/  LDS R143, [R61.X4+0xd80] ;  /* 0x000d80003d8f7984 */ /* 0x000ee80000004800 */
[----:B------:R-:W4:Y:S04]  /*1cb0*/  LDS R144, [R61.X4+0x1200] ;  /* 0x001200003d907984 */ /* 0x000f280000004800 */
[----:B------:R-:W5:Y:S04]  /*1cc0*/  LDS R145, [R61.X4+0x1680] ;  /* 0x001680003d917984 */ /* 0x000f680000004800 */
[----:B------:R-:W-:Y:S04]  /*1cd0*/  LDS R146, [R61.X4+0x1b00] ;  /* 0x001b00003d927984 */ /* 0x000fe80000004800 */
[----:B------:R-:W5:Y:S04]  /*1ce0*/  LDS R147, [R61.X4+0x1f80] ;  /* 0x001f80003d937984 */ /* 0x000f680000004800 */
[----:B------:R-:W-:Y:S06]  /*1cf0*/  BAR.SYNC 0x0 ;  /* 0x0000000000007b1d */ /* 0x000fec0000000000 */
[----:B------:R-:W-:Y:S01]  /*1d00*/  STS [R58+0x4], R107 ;  /* 0x0000046b3a007388 */ /* 0x000fe20000000800 */
[----:B0-----:R-:W-:-:S02]  /*1d10*/  FSETP.GT.AND P6, PT, |R140|, 8.50705917302346158658e+37, PT ;  /* 0x7e8000008c00780b */ /* 0x001fc40003fc4200 */
[----:B------:R-:W-:Y:S01]  /*1d20*/  FSETP.GEU.AND P0, PT, |R140|, 1.175494350822287508e-38, PT ;  /* 0x008000008c00780b */ /* 0x000fe20003f0e200 */
[----:B------:R-:W-:Y:S01]  /*1d30*/  STS [R58+0x8], R105 ;  /* 0x000008693a007388 */ /* 0x000fe20000000800 */
[----:B------:R-:W-:Y:S01]  /*1d40*/  FSEL R124, R108, R109, P6 ;  /* 0x0000006d6c7c7208 */ /* 0x000fe20003000000 */
[----:B------:R-:W-:Y:S01]  /*1d50*/  FMUL R108, R111, 0.25 ;  /* 0x3e8000006f6c7820 */ /* 0x000fe20000400000 */
[----:B------:R-:W-:Y:S01]  /*1d60*/  P2R R97, PR, RZ, 0x1 ;  /* 0x00000001ff617803 */ /* 0x000fe20000000000 */
[----:B------:R-:W-:Y:S01]  /*1d70*/  STS [R58+0xc], R103 ;  /* 0x00000c673a007388 */ /* 0x000fe20000000800 */
[----:B-1----:R-:W-:Y:S02]  /*1d80*/  FSETP.GEU.AND P0, PT, |R141|, 1.175494350822287508e-38, PT ;  /* 0x008000008d00780b */ /* 0x002fe40003f0e200 */
[----:B--2---:R-:W-:Y:S01]  /*1d90*/  FSETP.GEU.AND P1, PT, |R142|, 1.175494350822287508e-38, PT ;  /* 0x008000008e00780b */ /* 0x004fe20003f2e200 */
[----:B------:R-:W-:Y:S01]  /*1da0*/  STS [R58+0x10], R101 ;  /* 0x000010653a007388 */ /* 0x000fe20000000800 */
[----:B---3--:R-:W-:Y:S01]  /*1db0*/  FSETP.GEU.AND P2, PT, |R143|, 1.175494350822287508e-38, PT ;  /* 0x008000008f00780b */ /* 0x008fe20003f4e200 */
[----:B------:R-:W-:Y:S01]  /*1dc0*/  @P6 FMUL R140, R140, 0.25 ;  /* 0x3e8000008c8c6820 */ /* 0x000fe20000400000 */
[----:B------:R-:W-:-:S02]  /*1dd0*/  FSETP.GT.AND P6, PT, |R141|, 8.50705917302346158658e+37, PT ;  /* 0x7e8000008d00780b */ /* 0x000fc40003fc4200 */
[----:B----4-:R-:W-:Y:S02]  /*1de0*/  FSETP.GEU.AND P3, PT, |R144|, 1.175494350822287508e-38, PT ;  /* 0x008000009000780b */ /* 0x010fe40003f6e200 */
[----:B------:R-:W-:Y:S01]  /*1df0*/  FSEL R148, R95, R110, P6 ;  /* 0x0000006e5f947208 */ /* 0x000fe20003000000 */
[----:B------:R-:W-:Y:S01]  /*1e00*/  FMUL R95, R112, 0.25 ;  /* 0x3e800000705f7820 */ /* 0x000fe20000400000 */
[----:B------:R-:W-:Y:S02]  /*1e10*/  P2R R99, PR, RZ, 0x1 ;  /* 0x00000001ff637803 */ /* 0x000fe40000000000 */
[----:B------:R-:W-:Y:S02]  /*1e20*/  ISETP.NE.AND P0, PT, R97, RZ, PT ;  /* 0x000000ff6100720c */ /* 0x000fe40003f05270 */
[----:B-----5:R-:W-:Y:S02]  /*1e30*/  FSETP.GEU.AND P4, PT, |R145|, 1.175494350822287508e-38, PT ;  /* 0x008000009100780b */ /* 0x020fe40003f8e200 */
[----:B------:R-:W-:Y:S01]  /*1e40*/  P2R R97, PR, RZ, 0x1 ;  /* 0x00000001ff617803 */ /* 0x000fe20000000000 */
[----:B------:R-:W-:Y:S01]  /*1e50*/  @P6 FMUL R141, R141, 0.25 ;  /* 0x3e8000008d8d6820 */ /* 0x000fe20000400000 */
[----:B------:R-:W-:-:S02]  /*1e60*/  FSETP.GT.AND P6, PT, |R142|, 8.50705917302346158658e+37, PT ;  /* 0x7e8000008e00780b */ /* 0x000fc40003fc4200 */
[----:B------:R-:W-:Y:S02]  /*1e70*/  FSETP.GT.AND P0, PT, |R147|, 8.50705917302346158658e+37, PT ;  /* 0x7e8000009300780b */ /* 0x000fe40003f04200 */
[----:B------:R-:W-:Y:S01]  /*1e80*/  FSEL R150, R108, R111, P6 ;  /* 0x0000006f6c967208 */ /* 0x000fe20003000000 */
[----:B------:R-:W-:Y:S01]  /*1e90*/  FMUL R108, R113, 0.25 ;  /* 0x3e800000716c7820 */ /* 0x000fe20000400000 */
[----:B------:R-:W-:-:S03]  /*1ea0*/  FSETP.GEU.AND P5, PT, |R146|, 1.175494350822287508e-38, PT ;  /* 0x008000009200780b */ /* 0x000fc60003fae200 */
[----:B------:R-:W-:-:S04]  /*1eb0*/  @!P1 FMUL R150, R150, 16777216 ;  /* 0x4b80000096969820 */ /* 0x000fc80000400000 */
[----:B------:R-:W-:Y:S01]  /*1ec0*/  @P6 FMUL R142, R142, 0.25 ;  /* 0x3e8000008e8e6820 */ /* 0x000fe20000400000 */
[----:B------:R-:W-:-:S03]  /*1ed0*/  FSETP.GT.AND P6, PT, |R143|, 8.50705917302346158658e+37, PT ;  /* 0x7e8000008f00780b */ /* 0x000fc60003fc4200 */
[----:B------:R-:W-:Y:S01]  /*1ee0*/  @!P1 FMUL R142, R142, 16777216 ;  /* 0x4b8000008e8e9820 */ /* 0x000fe20000400000 */
[----:B------:R-:W-:Y:S01]  /*1ef0*/  FSEL R151, R95, R112, P6 ;  /* 0x000000705f977208 */ /* 0x000fe20003000000 */
[----:B------:R-:W-:-:S04]  /*1f00*/  FMUL R95, R114, 0.25 ;  /* 0x3e800000725f7820 */ /* 0x000fc80000400000 */
        /* <DEDUP_REMOVED lines=12> */
[----:B------:R-:W-:Y:S01]  /*1fd0*/  @!P4 FMUL R153, R153, 16777216 ;  /* 0x4b8000009999c820 */ /* 0x000fe20000400000 */
[----:B------:R-:W-:Y:S01]  /*1fe0*/  FSEL R155, R95, R116, P0 ;  /* 0x000000745f9b7208 */ /* 0x000fe20000000000 */
[----:B------:R-:W-:Y:S02]  /*1ff0*/  FADD R95, R43, 1 ;  /* 0x3f8000002b5f7421 */ /* 0x000fe40000000000 */
[----:B------:R-:W-:Y:S01]  /*2000*/  @P6 FMUL R145, R145, 0.25 ;  /* 0x3e80000091916820 */ /* 0x000fe20000400000 */
[----:B------:R-:W-:Y:S02]  /*2010*/  FSETP.GT.AND P6, PT, |R146|, 8.50705917302346158658e+37, PT ;  /* 0x7e8000009200780b */ /* 0x000fe40003fc4200 */
[----:B------:R-:W-:Y:S01]  /*2020*/  STS [R58+0x18], R95 ;  /* 0x0000185f3a007388 */ /* 0x000fe20000000800 */
[----:B------:R-:W-:Y:S01]  /*2030*/  @!P4 FMUL R145, R145, 16777216 ;  /* 0x4b8000009191c820 */ /* 0x000fe20000400000 */
[----:B------:R-:W-:Y:S01]  /*2040*/  FSEL R154, R108, R115, P6 ;  /* 0x000000736c9a7208 */ /* 0x000fe20003000000 */
[----:B------:R-:W-:-:S04]  /*2050*/  FADD R108, R55, 1 ;  /* 0x3f800000376c7421 */ /* 0x000fc80000000000 */
[----:B------:R-:W-:Y:S01]  /*2060*/  @!P5 FMUL R154, R154, 16777216 ;  /* 0x4b8000009a9ad820 */ /* 0x000fe20000400000 */
[----:B------:R-:W-:Y:S03]  /*2070*/  STS [R58], R108 ;  /* 0x0000006c3a007388 */ /* 0x000fe60000000800 */
[----:B------:R-:W-:Y:S01]  /*2080*/  @P6 FMUL R146, R146, 0.25 ;  /* 0x3e80000092926820 */ /* 0x000fe20000400000 */
[C---:B------:R-:W-:Y:S01]  /*2090*/  FSETP.GEU.AND P6, PT, |R147|.reuse, 1.175494350822287508e-38, PT ;  /* 0x008000009300780b */ /* 0x040fe20003fce200 */
[----:B------:R-:W-:Y:S01]  /*20a0*/  @P0 FMUL R147, R147, 0.25 ;  /* 0x3e80000093930820 */ /* 0x000fe20000400000 */
[----:B------:R-:W-:Y:S01]  /*20b0*/  ISETP.NE.AND P0, PT, R97, RZ, PT ;  /* 0x000000ff6100720c */ /* 0x000fe20003f05270 */
[----:B------:R-:W-:Y:S01]  /*20c0*/  FADD R97, R41, 1 ;  /* 0x3f80000029617421 */ /* 0x000fe20000000000 */
[----:B------:R-:W-:-:S04]  /*20d0*/  @!P5 FMUL R146, R146, 16777216 ;  /* 0x4b8000009292d820 */ /* 0x000fc80000400000 */
[----:B------:R-:W-:Y:S05]  /*20e0*/  STS [R58+0x1c], R97 ;  /* 0x00001c613a007388 */ /* 0x000fea0000000800 */
[----:B------:R-:W-:Y:S01]  /*20f0*/  @!P6 FMUL R147, R147, 16777216 ;  /* 0x4b8000009393e820 */ /* 0x000fe20000400000 */
[----:B------:R-:W-:Y:S01]  /*2100*/  @!P6 FMUL R155, R155, 16777216 ;  /* 0x4b8000009b9be820 */ /* 0x000fe20000400000 */
[----:B------:R-:W-:Y:S01]  /*2110*/  @!P0 FMUL R140, R140, 16777216 ;  /* 0x4b8000008c8c8820 */ /* 0x000fe20000400000 */
[----:B------:R-:W-:Y:S01]  /*2120*/  @!P0 FMUL R124, R124, 16777216 ;  /* 0x4b8000007c7c8820 */ /* 0x000fe20000400000 */
[----:B------:R-:W-:Y:S01]  /*2130*/  ISETP.NE.AND P0, PT, R99, RZ, PT ;  /* 0x000000ff6300720c */ /* 0x000fe20003f05270 */
[----:B------:R-:W-:Y:S01]  /*2140*/  FADD R99, R45, 1 ;  /* 0x3f8000002d637421 */ /* 0x000fe20000000000 */
[----:B------:R-:W0:Y:S04]  /*2150*/  MUFU.RCP R149, R140 ;  /* 0x0000008c00957308 */ /* 0x000e280000001000 */
[----:B------:R-:W-:Y:S04]  /*2160*/  STS [R58+0x14], R99 ;  /* 0x000014633a007388 */ /* 0x000fe80000000800 */
[----:B------:R-:W-:Y:S06]  /*2170*/  BAR.SYNC 0x0 ;  /* 0x0000000000007b1d */ /* 0x000fec0000000000 */
[----:B------:R-:W1:Y:S01]  /*2180*/  LDS R157, [R61.X4] ;  /* 0x000000003d9d7984 */ /* 0x000e620000004800 */
[----:B------:R-:W-:Y:S01]  /*2190*/  @!P0 FMUL R141, R141, 16777216 ;  /* 0x4b8000008d8d8820 */ /* 0x000fe20000400000 */
[----:B------:R-:W-:Y:S01]  /*21a0*/  @!P0 FMUL R148, R148, 16777216 ;  /* 0x4b80000094948820 */ /* 0x000fe20000400000 */
[----:B0-----:R-:W-:Y:S01]  /*21b0*/  FFMA R176, R149, R124, R24 ;  /* 0x0000007c95b07223 */ /* 0x001fe20000000018 */
[----:B------:R-:W0:Y:S01]  /*21c0*/  LDS R159, [R61.X4+0x480] ;  /* 0x000480003d9f7984 */ /* 0x000e220000004800 */
[----:B------:R-:W2:Y:S02]  /*21d0*/  MUFU.RCP R124, R141 ;  /* 0x0000008d007c7308 */ /* 0x000ea40000001000 */
[----:B------:R-:W-:Y:S01]  /*21e0*/  FADD R63, R63, -R176 ;  /* 0x800000b03f3f7221 */ /* 0x000fe20000000000 */
[----:B------:R-:W3:Y:S03]  /*21f0*/  LDS R162, [R61.X4+0x900] ;  /* 0x000900003da27984 */ /* 0x000ee60000004800 */
[----:B------:R-:W-:Y:S01]  /*2200*/  FFMA R109, R109, R63, R40 ;  /* 0x0000003f6d6d7223 */ /* 0x000fe20000000028 */
[----:B------:R-:W4:Y:S01]  /*2210*/  LDS R165, [R61.X4+0xd80] ;  /* 0x000d80003da57984 */ /* 0x000f220000004800 */
[----:B------:R-:W5:Y:S03]  /*2220*/  MUFU.RCP R140, R143 ;  /* 0x0000008f008c7308 */ /* 0x000f660000001000 */
[----:B------:R-:W3:Y:S04]  /*2230*/  LDS R167, [R61.X4+0x1200] ;  /* 0x001200003da77984 */ /* 0x000ee80000004800 */
[----:B------:R-:W4:Y:S01]  /*2240*/  LDS R169, [R61.X4+0x1680] ;  /* 0x001680003da97984 */ /* 0x000f220000004800 */
[----:B--2---:R-:W-:Y:S01]  /*2250*/  FFMA R175, R124, R148, R23 ;  /* 0x000000947caf7223 */ /* 0x004fe20000000017 */
[----:B------:R-:W-:Y:S01]  /*2260*/  FADD R124, R106, -R9 ;  /* 0x800000096a7c7221 */ /* 0x000fe20000000000 */
[----:B------:R-:W2:Y:S01]  /*2270*/  MUFU.RCP R141, R144 ;  /* 0x00000090008d7308 */ /* 0x000ea20000001000 */
[----:B------:R-:W-:Y:S01]  /*2280*/  LDS R171, [R61.X4+0x1b00] ;  /* 0x001b00003dab7984 */ /* 0x000fe20000004800 */
[----:B------:R-:W-:Y:S01]  /*2290*/  FADD R92, R92, -R175 ;  /* 0x800000af5c5c7221 */ /* 0x000fe20000000000 */
[----:B------:R-:W-:-:S02]  /*22a0*/  FMUL R63, R124, 0.25 ;  /* 0x3e8000007c3f7820 */ /* 0x000fc40000400000 */
[----:B------:R-:W4:Y:S01]  /*22b0*/  LDS R173, [R61.X4+0x1f80] ;  /* 0x001f80003dad7984 */ /* 0x000f220000004800 */
[----:B-----5:R-:W-:Y:S01]  /*22c0*/  FFMA R151, R140, R151, R21 ;  /* 0x000000978c977223 */ /* 0x020fe20000000015 */
[----:B------:R-:W-:Y:S01]  /*22d0*/  FFMA R110, R110, R92, R39 ;  /* 0x0000005c6e6e7223 */ /* 0x000fe20000000027 */
[----:B------:R-:W5:Y:S08]  /*22e0*/  MUFU.RCP R148, R145 ;  /* 0x0000009100947308 */ /* 0x000f700000001000 */
[----:B------:R-:W3:Y:S01]  /*22f0*/  MUFU.RCP R149, R146 ;  /* 0x0000009200957308 */ /* 0x000ee20000001000 */
[----:B-1----:R-:W-:Y:S01]  /*2300*/  FSETP.GT.AND P6, PT, |R157|, 8.50705917302346158658e+37, PT ;  /* 0x7e8000009d00780b */ /* 0x002fe20003fc4200 */
[----:B--2---:R-:W-:Y:S01]  /*2310*/  FFMA R152, R141, R152, R20 ;  /* 0x000000988d987223 */ /* 0x004fe20000000014 */
[----:B------:R-:W-:-:S02]  /*2320*/  FSETP.GEU.AND P0, PT, |R157|, 1.175494350822287508e-38, PT ;  /* 0x008000009d00780b */ /* 0x000fc40003f0e200 */
[----:B------:R-:W-:Y:S01]  /*2330*/  FSEL R158, R118, R117, P6 ;  /* 0x00000075769e7208 */ /* 0x000fe20003000000 */
[----:B------:R-:W-:Y:S01]  /*2340*/  FADD R118, R100, -R15 ;  /* 0x8000000f64767221 */ /* 0x000fe20000000000 */
[----:B0-----:R-:W-:Y:S01]  /*2350*/  FSETP.GEU.AND P5, PT, |R159|, 1.175494350822287508e-38, PT ;  /* 0x008000009f00780b */ /* 0x001fe20003fae200 */
[----:B-----5:R-:W-:Y:S01]  /*2360*/  FFMA R153, R148, R153, R19 ;  /* 0x0000009994997223 */ /* 0x020fe20000000013 */
[----:B------:R-:W-:Y:S01]  /*2370*/  P2R R120, PR, RZ, 0x1 ;  /* 0x00000001ff787803 */ /* 0x000fe20000000000 */
[----:B------:R-:W-:Y:S01]  /*2380*/  FMUL R119, R118, 0.25 ;  /* 0x3e80000076777820 */ /* 0x000fe20000400000 */
[----:B------:R-:W-:Y:S02]  /*2390*/  P2R R163, PR, RZ, 0x20 ;  /* 0x00000020ffa37803 */ /* 0x000fe40000000000 */
[----:B------:R-:W-:Y:S01]  /*23a0*/  ISETP.NE.AND P5, PT, R120, RZ, PT ;  /* 0x000000ff7800720c */ /* 0x000fe20003fa5270 */
[----:B------:R-:W-:Y:S01]  /*23b0*/  @P6 FMUL R157, R157, 0.25 ;  /* 0x3e8000009d9d6820 */ /* 0x000fe20000400000 */
[----:B------:R-:W-:Y:S01]  /*23c0*/  FSETP.GT.AND P6, PT, |R159|, 8.50705917302346158658e+37, PT ;  /* 0x7e8000009f00780b */ /* 0x000fe20003fc4200 */
[----:B---3--:R-:W-:Y:S01]  /*23d0*/  FFMA R154, R149, R154, R18 ;  /* 0x0000009a959a7223 */ /* 0x008fe20000000012 */
[----:B------:R-:W-:-:S02]  /*23e0*/  FSETP.GEU.AND P4, PT, |R162|, 1.175494350822287508e-38, PT ;  /* 0x00800000a200780b */ /* 0x000fc40003f8e200 */
[----:B------:R-:W-:Y:S01]  /*23f0*/  FSEL R161, R119, R118, P6 ;  /* 0x0000007677a17208 */ /* 0x000fe20003000000 */
[----:B------:R-:W-:Y:S01]  /*2400*/  FADD R119, R73, -R14 ;  /* 0x8000000e49777221 */ /* 0x000fe20000000000 */
[----:B----4-:R-:W-:Y:S02]  /*2410*/  FSETP.GEU.AND P3, PT, |R165|, 1.175494350822287508e-38, PT ;  /* 0x00800000a500780b */ /* 0x010fe40003f6e200 */
[----:B------:R-:W-:Y:S01]  /*2420*/  FSETP.GEU.AND P2, PT, |R167|, 1.175494350822287508e-38, PT ;  /* 0x00800000a700780b */ /* 0x000fe20003f4e200 */
[----:B------:R-:W-:Y:S01]  /*2430*/  FMUL R120, R119, 0.25 ;  /* 0x3e80000077787820 */ /* 0x000fe20000400000 */
[----:B------:R-:W-:Y:S02]  /*2440*/  FSETP.GEU.AND P1, PT, |R169|, 1.175494350822287508e-38, PT ;  /* 0x00800000a900780b */ /* 0x000fe40003f2e200 */
[----:B------:R-:W-:Y:S01]  /*2450*/  P2R R160, PR, RZ, 0x20 ;  /* 0x00000020ffa07803 */ /* 0x000fe20000000000 */
[----:B------:R-:W-:Y:S01]  /*2460*/  @P6 FMUL R159, R159, 0.25 ;  /* 0x3e8000009f9f6820 */ /* 0x000fe20000400000 */
[----:B------:R-:W-:-:S02]  /*2470*/  FSETP.GT.AND P6, PT, |R162|, 8.50705917302346158658e+37, PT ;  /* 0x7e800000a200780b */ /* 0x000fc40003fc4200 */
[----:B------:R-:W-:Y:S02]  /*2480*/  FSETP.GT.AND P5, PT, |R173|, 8.50705917302346158658e+37, PT ;  /* 0x7e800000ad00780b */ /* 0x000fe40003fa4200 */
[----:B------:R-:W-:Y:S01]  /*2490*/  FSEL R164, R120, R119, P6 ;  /* 0x0000007778a47208 */ /* 0x000fe20003000000 */
[----:B------:R-:W-:Y:S01]  /*24a0*/  FADD R120, R102, -R13 ;  /* 0x8000000d66787221 */ /* 0x000fe20000000000 */
[----:B------:R-:W-:Y:S02]  /*24b0*/  FSETP.GEU.AND P0, PT, |R171|, 1.175494350822287508e-38, PT ;  /* 0x00800000ab00780b */ /* 0x000fe40003f0e200 */
[----:B------:R-:W-:Y:S01]  /*24c0*/  FSEL R174, R63, R124, P5 ;  /* 0x0000007c3fae7208 */ /* 0x000fe20002800000 */
[----:B------:R-:W-:Y:S01]  /*24d0*/  FMUL R121, R120, 0.25 ;  /* 0x3e80000078797820 */ /* 0x000fe20000400000 */
[----:B------:R-:W0:Y:S01]  /*24e0*/  MUFU.RCP R63, R142 ;  /* 0x0000008e003f7308 */ /* 0x000e220000001000 */
[----:B------:R-:W-:Y:S02]  /*24f0*/  @!P4 FMUL R164, R164, 16777216 ;  /* 0x4b800000a4a4c820 */ /* 0x000fe40000400000 */
[----:B------:R-:W-:Y:S01]  /*2500*/  @P6 FMUL R162, R162, 0.25 ;  /* 0x3e800000a2a26820 */ /* 0x000fe20000400000 */
[----:B------:R-:W-:-:S03]  /*2510*/  FSETP.GT.AND P6, PT, |R165|, 8.50705917302346158658e+37, PT ;  /* 0x7e800000a500780b */ /* 0x000fc60003fc4200 */
[----:B------:R-:W-:Y:S01]  /*2520*/  @!P4 FMUL R162, R162, 16777216 ;  /* 0x4b800000a2a2c820 */ /* 0x000fe20000400000 */
[----:B------:R-:W-:Y:S01]  /*2530*/  FSEL R166, R121, R120, P6 ;  /* 0x0000007879a67208 */ /* 0x000fe20003000000 */
[----:B------:R-:W-:Y:S01]  /*2540*/  FADD R121, R75, -R12 ;  /* 0x8000000c4b797221 */ /* 0x000fe20000000000 */
[----:B------:R-:W-:-:S03]  /*2550*/  ISETP.NE.AND P4, PT, R178, RZ, PT ;  /* 0x000000ffb200720c */ /* 0x000fc60003f85270 */
[----:B------:R-:W-:Y:S01]  /*2560*/  FMUL R122, R121, 0.25 ;  /* 0x3e800000797a7820 */ /* 0x000fe20000400000 */
[----:B------:R-:W-:Y:S01]  /*2570*/  @!P3 FMUL R166, R166, 16777216 ;  /* 0x4b800000a6a6b820 */ /* 0x000fe20000400000 */
[----:B0-----:R-:W-:Y:S02]  /*2580*/  FFMA R178, R63, R150, R22 ;  /* 0x000000963fb27223 */ /* 0x001fe40000000016 */
[----:B------:R-:W-:Y:S01]  /*2590*/  @P6 FMUL R165, R165, 0.25 ;  /* 0x3e800000a5a56820 */ /* 0x000fe20000400000 */
[----:B------:R-:W-:Y:S01]  /*25a0*/  FSETP.GT.AND P6, PT, |R167|, 8.50705917302346158658e+37, PT ;  /* 0x7e800000a700780b */ /* 0x000fe20003fc4200 */
[----:B------:R-:W-:Y:S02]  /*25b0*/  FADD R63, R65, -R178 ;  /* 0x800000b2413f7221 */ /* 0x000fe40000000000 */
[----:B------:R-:W-:Y:S01]  /*25c0*/  @!P3 FMUL R165, R165, 16777216 ;  /* 0x4b800000a5a5b820 */ /* 0x000fe20000400000 */
[----:B------:R-:W-:Y:S01]  /*25d0*/  FSEL R168, R122, R121, P6 ;  /* 0x000000797aa87208 */ /* 0x000fe20003000000 */
[----:B------:R-:W-:Y:S01]  /*25e0*/  FADD R122, R104, -R11 ;  /* 0x8000000b687a7221 */ /* 0x000fe20000000000 */
[----:B------:R-:W-:Y:S01]  /*25f0*/  FADD R65, R94, -R151 ;  /* 0x800000975e417221 */ /* 0x000fe20000000000 */
[----:B------:R-:W0:Y:S01]  /*2600*/  MUFU.RCP R150, R165 ;  /* 0x000000a500967308 */ /* 0x000e220000001000 */
[----:B------:R-:W-:Y:S01]  /*2610*/  FFMA R111, R111, R63, R38 ;  /* 0x0000003f6f6f7223 */ /* 0x000fe20000000026 */
[----:B------:R-:W-:Y:S01]  /*2620*/  FMUL R123, R122, 0.25 ;  /* 0x3e8000007a7b7820 */ /* 0x000fe20000400000 */
[----:B------:R-:W-:Y:S01]  /*2630*/  FADD R63, R67, -R152 ;  /* 0x80000098433f7221 */ /* 0x000fe20000000000 */
[----:B------:R-:W-:Y:S01]  /*2640*/  FFMA R112, R112, R65, R37 ;  /* 0x0000004170707223 */ /* 0x000fe20000000025 */
[----:B------:R-:W-:Y:S01]  /*2650*/  FADD R67, R96, -R153 ;  /* 0x8000009960437221 */ /* 0x000fe20000000000 */
[----:B------:R-:W-:Y:S01]  /*2660*/  @P6 FMUL R167, R167, 0.25 ;  /* 0x3e800000a7a76820 */ /* 0x000fe20000400000 */
[----:B------:R-:W-:Y:S01]  /*2670*/  FSETP.GT.AND P6, PT, |R169|, 8.50705917302346158658e+37, PT ;  /* 0x7e800000a900780b */ /* 0x000fe20003fc4200 */
[----:B------:R-:W-:Y:S01]  /*2680*/  FFMA R113, R113, R63, R36 ;  /* 0x0000003f71717223 */ /* 0x000fe20000000024 */
[----:B------:R-:W-:Y:S01]  /*2690*/  FADD R65, R69, -R154 ;  /* 0x8000009a45417221 */ /* 0x000fe20000000000 */
[----:B------:R-:W-:Y:S01]  /*26a0*/  @!P2 FMUL R167, R167, 16777216 ;  /* 0x4b800000a7a7a820 */ /* 0x000fe20000400000 */
[----:B------:R-:W-:Y:S01]  /*26b0*/  FSEL R170, R123, R122, P6 ;  /* 0x0000007a7baa7208 */ /* 0x000fe20003000000 */
[----:B------:R-:W-:Y:S01]  /*26c0*/  FADD R123, R81, -R10 ;  /* 0x8000000a517b7221 */ /* 0x000fe20000000000 */
[----:B------:R-:W-:Y:S01]  /*26d0*/  @!P2 FMUL R168, R168, 16777216 ;  /* 0x4b800000a8a8a820 */ /* 0x000fe20000400000 */
[----:B------:R-:W-:Y:S01]  /*26e0*/  FFMA R114, R114, R67, R35 ;  /* 0x0000004372727223 */ /* 0x000fe20000000023 */
[----:B------:R-:W-:Y:S01]  /*26f0*/  FFMA R115, R115, R65, R34 ;  /* 0x0000004173737223 */ /* 0x000fe20000000022 */
[----:B------:R-:W-:Y:S01]  /*2700*/  FMUL R156, R123, 0.25 ;  /* 0x3e8000007b9c7820 */ /* 0x000fe20000400000 */
[----:B------:R-:W1:Y:S01]  /*2710*/  MUFU.RCP R167, R167 ;  /* 0x000000a700a77308 */ /* 0x000e620000001000 */
[----:B0-----:R-:W-:Y:S01]  /*2720*/  FFMA R141, R150, R166, R13 ;  /* 0x000000a6968d7223 */ /* 0x001fe2000000000d */
[----:B------:R-:W-:Y:S01]  /*2730*/  @!P1 FMUL R170, R170, 16777216 ;  /* 0x4b800000aaaa9820 */ /* 0x000fe20000400000 */
[----:B------:R-:W-:Y:S01]  /*2740*/  @P6 FMUL R169, R169, 0.25 ;  /* 0x3e800000a9a96820 */ /* 0x000fe20000400000 */
[----:B------:R-:W-:-:S02]  /*2750*/  FSETP.GT.AND P6, PT, |R171|, 8.50705917302346158658e+37, PT ;  /* 0x7e800000ab00780b */ /* 0x000fc40003fc4200 */
[----:B------:R-:W-:Y:S01]  /*2760*/  ISETP.NE.AND P3, PT, R179, RZ, PT ;  /* 0x000000ffb300720c */ /* 0x000fe20003f65270 */
[----:B------:R-:W-:Y:S01]  /*2770*/  @!P1 FMUL R169, R169, 16777216 ;  /* 0x4b800000a9a99820 */ /* 0x000fe20000400000 */
[----:B------:R-:W-:Y:S02]  /*2780*/  FSEL R172, R156, R123, P6 ;  /* 0x0000007b9cac7208 */ /* 0x000fe40003000000 */
[----:B------:R-:W0:Y:S01]  /*2790*/  MUFU.RCP R156, R147 ;  /* 0x00000093009c7308 */ /* 0x000e220000001000 */
[----:B------:R-:W-:Y:S02]  /*27a0*/  ISETP.NE.AND P2, PT, R180, RZ, PT ;  /* 0x000000ffb400720c */ /* 0x000fe40003f45270 */
[----:B------:R-:W-:Y:S01]  /*27b0*/  @!P0 FMUL R172, R172, 16777216 ;  /* 0x4b800000acac8820 */ /* 0x000fe20000400000 */
[----:B------:R-:W-:Y:S01]  /*27c0*/  ISETP.NE.AND P1, PT, R181, RZ, PT ;  /* 0x000000ffb500720c */ /* 0x000fe20003f25270 */
[----:B-1----:R-:W-:Y:S02]  /*27d0*/  FFMA R168, R167, R168, R12 ;  /* 0x000000a8a7a87223 */ /* 0x002fe4000000000c */
[----:B------:R-:W-:Y:S01]  /*27e0*/  @P6 FMUL R171, R171, 0.25 ;  /* 0x3e800000abab6820 */ /* 0x000fe20000400000 */
[C---:B------:R-:W-:Y:S01]  /*27f0*/  FSETP.GEU.AND P6, PT, |R173|.reuse, 1.175494350822287508e-38, PT ;  /* 0x00800000ad00780b */ /* 0x040fe20003fce200 */
[----:B------:R-:W-:Y:S01]  /*2800*/  @P5 FMUL R173, R173, 0.25 ;  /* 0x3e800000adad5820 */ /* 0x000fe20000400000 */
[----:B------:R-:W-:Y:S01]  /*2810*/  ISETP.NE.AND P5, PT, R160, RZ, PT ;  /* 0x000000ffa000720c */ /* 0x000fe20003fa5270 */
[----:B------:R-:W-:Y:S01]  /*2820*/  @!P0 FMUL R171, R171, 16777216 ;  /* 0x4b800000abab8820 */ /* 0x000fe20000400000 */
[----:B------:R-:W1:Y:S01]  /*2830*/  MUFU.RCP R92, R169 ;  /* 0x000000a9005c7308 */ /* 0x000e620000001000 */
[----:B------:R-:W-:-:S02]  /*2840*/  ISETP.NE.AND P0, PT, R182, RZ, PT ;  /* 0x000000ffb600720c */ /* 0x000fc40003f05270 */
[----:B------:R-:W-:Y:S01]  /*2850*/  MOV R96, R153 ;  /* 0x0000009900607202 */ /* 0x000fe20000000f00 */
[----:B0-----:R-:W-:-:S04]  /*2860*/  FFMA R155, R156, R155, R17 ;  /* 0x0000009b9c9b7223 */ /* 0x001fc80000000011 */
[----:B------:R-:W0:Y:S01]  /*2870*/  MUFU.RCP R171, R171 ;  /* 0x000000ab00ab7308 */ /* 0x000e220000001000 */
[----:B------:R-:W-:Y:S01]  /*2880*/  @!P6 FMUL R173, R173, 16777216 ;  /* 0x4b800000adade820 */ /* 0x000fe20000400000 */
[----:B------:R-:W-:Y:S01]  /*2890*/  FADD R63, R98, -R155 ;  /* 0x8000009b623f7221 */ /* 0x000fe20000000000 */
[----:B------:R-:W-:Y:S01]  /*28a0*/  @!P5 FMUL R157, R157, 16777216 ;  /* 0x4b8000009d9dd820 */ /* 0x000fe20000400000 */
[----:B------:R-:W-:Y:S01]  /*28b0*/  @!P5 FMUL R158, R158, 16777216 ;  /* 0x4b8000009e9ed820 */ /* 0x000fe20000400000 */
[----:B------:R-:W-:Y:S01]  /*28c0*/  ISETP.NE.AND P5, PT, R163, RZ, PT ;  /* 0x000000ffa300720c */ /* 0x000fe20003fa5270 */
[----:B------:R-:W-:Y:S01]  /*28d0*/  @!P6 FMUL R174, R174, 16777216 ;  /* 0x4b800000aeaee820 */ /* 0x000fe20000400000 */
[----:B------:R-:W-:Y:S01]  /*28e0*/  FFMA R116, R116, R63, R33 ;  /* 0x0000003f74747223 */ /* 0x000fe20000000021 */
[----:B------:R-:W2:Y:S01]  /*28f0*/  MUFU.RCP R163, R162 ;  /* 0x000000a200a37308 */ /* 0x000ea20000001000 */
[----:B------:R-:W-:Y:S01]  /*2900*/  FADD R63, R102, -R141 ;  /* 0x8000008d663f7221 */ /* 0x000fe20000000000 */
[----:B-1----:R-:W-:Y:S01]  /*2910*/  FFMA R143, R92, R170, R11 ;  /* 0x000000aa5c8f7223 */ /* 0x002fe2000000000b */
[----:B------:R-:W-:Y:S01]  /*2920*/  IMAD.MOV.U32 R92, RZ, RZ, R175 ;  /* 0x000000ffff5c7224 */ /* 0x000fe200078e00af */
[----:B------:R-:W-:Y:S01]  /*2930*/  MOV R98, R155 ;  /* 0x0000009b00627202 */ /* 0x000fe20000000f00 */
[----:B------:R-:W-:Y:S01]  /*2940*/  FFMA R120, R120, R63, R29 ;  /* 0x0000003f78787223 */ /* 0x000fe2000000001d */
[----:B------:R-:W-:-:S02]  /*2950*/  MOV R102, R141 ;  /* 0x0000008d00667202 */ /* 0x000fc40000000f00 */
[----:B------:R-:W1:Y:S01]  /*2960*/  MUFU.RCP R157, R157 ;  /* 0x0000009d009d7308 */ /* 0x000e620000001000 */
[----:B0-----:R-:W-:Y:S01]  /*2970*/  FFMA R172, R171, R172, R10 ;  /* 0x000000acabac7223 */ /* 0x001fe2000000000a */
[----:B------:R-:W-:Y:S01]  /*2980*/  @!P5 FMUL R159, R159, 16777216 ;  /* 0x4b8000009f9fd820 */ /* 0x000fe20000400000 */
[----:B------:R-:W-:Y:S01]  /*2990*/  @!P5 FMUL R161, R161, 16777216 ;  /* 0x4b800000a1a1d820 */ /* 0x000fe20000400000 */
[----:B------:R-:W-:-:S04]  /*29a0*/  ISETP.NE.AND P5, PT, R177, RZ, PT ;  /* 0x000000ffb100720c */ /* 0x000fc80003fa5270 */
[----:B------:R-:W0:Y:S01]  /*29b0*/  MUFU.RCP R160, R159 ;  /* 0x0000009f00a07308 */ /* 0x000e220000001000 */
[----:B--2---:R-:W-:-:S04]  /*29c0*/  FFMA R164, R163, R164, R14 ;  /* 0x000000a4a3a47223 */ /* 0x004fc8000000000e */
[--C-:B------:R-:W-:Y:S01]  /*29d0*/  FADD R65, R73, -R164.reuse ;  /* 0x800000a449417221 */ /* 0x100fe20000000000 */
[----:B------:R-:W-:Y:S02]  /*29e0*/  IMAD.MOV.U32 R73, RZ, RZ, R164 ;  /* 0x000000ffff497224 */ /* 0x000fe400078e00a4 */
[----:B------:R-:W2:Y:S01]  /*29f0*/  MUFU.RCP R94, R173 ;  /* 0x000000ad005e7308 */ /* 0x000ea20000001000 */
[----:B-1----:R-:W-:Y:S01]  /*2a00*/  FFMA R158, R157, R158, R16 ;  /* 0x0000009e9d9e7223 */ /* 0x002fe20000000010 */
[----:B------:R-:W-:Y:S01]  /*2a10*/  FFMA R119, R119, R65, R30 ;  /* 0x0000004177777223 */ /* 0x000fe2000000001e */
[----:B------:R-:W-:Y:S01]  /*2a20*/  FADD R65, R81, -R172 ;  /* 0x800000ac51417221 */ /* 0x000fe20000000000 */
[----:B------:R-:W-:Y:S01]  /*2a30*/  MOV R81, R172 ;  /* 0x000000ac00517202 */ /* 0x000fe20000000f00 */
[----:B------:R-:W-:Y:S01]  /*2a40*/  FADD R69, R71, -R158 ;  /* 0x8000009e47457221 */ /* 0x000fe20000000000 */
[----:B------:R-:W-:Y:S01]  /*2a50*/  MOV R71, R158 ;  /* 0x0000009e00477202 */ /* 0x000fe20000000f00 */
[----:B------:R-:W-:Y:S01]  /*2a60*/  FFMA R123, R123, R65, R26 ;  /* 0x000000417b7b7223 */ /* 0x000fe2000000001a */
[----:B0-----:R-:W-:Y:S01]  /*2a70*/  FFMA R161, R160, R161, R15 ;  /* 0x000000a1a0a17223 */ /* 0x001fe2000000000f */
[----:B------:R-:W-:Y:S01]  /*2a80*/  FFMA R117, R117, R69, R32 ;  /* 0x0000004575757223 */ /* 0x000fe20000000020 */
[----:B------:R-:W-:Y:S01]  /*2a90*/  FADD R69, R75, -R168 ;  /* 0x800000a84b457221 */ /* 0x000fe20000000000 */
[----:B------:R-:W-:Y:S01]  /*2aa0*/  MOV R65, R178 ;  /* 0x000000b200417202 */ /* 0x000fe20000000f00 */
[----:B------:R-:W-:Y:S01]  /*2ab0*/  FADD R67, R100, -R161 ;  /* 0x800000a164437221 */ /* 0x000fe20000000000 */
[----:B------:R-:W-:Y:S01]  /*2ac0*/  MOV R100, R161 ;  /* 0x000000a100647202 */ /* 0x000fe20000000f00 */
[----:B------:R-:W-:Y:S01]  /*2ad0*/  FFMA R121, R121, R69, R28 ;  /* 0x0000004579797223 */ /* 0x000fe2000000001c */
[----:B------:R-:W-:Y:S01]  /*2ae0*/  MOV R69, R154 ;  /* 0x0000009a00457202 */ /* 0x000fe20000000f00 */
[----:B--2---:R-:W-:Y:S01]  /*2af0*/  FFMA R145, R94, R174, R9 ;  /* 0x000000ae5e917223 */ /* 0x004fe20000000009 */
[----:B------:R-:W-:Y:S01]  /*2b00*/  FFMA R118, R118, R67, R31 ;  /* 0x0000004376767223 */ /* 0x000fe2000000001f */
[----:B------:R-:W-:Y:S01]  /*2b10*/  FADD R67, R104, -R143 ;  /* 0x8000008f68437221 */ /* 0x000fe20000000000 */
[----:B------:R-:W-:Y:S01]  /*2b20*/  MOV R94, R151 ;  /* 0x00000097005e7202 */ /* 0x000fe20000000f00 */
[----:B------:R-:W-:Y:S01]  /*2b30*/  FADD R63, R106, -R145 ;  /* 0x800000916a3f7221 */ /* 0x000fe20000000000 */
[----:B------:R-:W-:Y:S01]  /*2b40*/  MOV R75, R168 ;  /* 0x000000a8004b7202 */ /* 0x000fe20000000f00 */
[----:B------:R-:W-:Y:S01]  /*2b50*/  FFMA R122, R122, R67, R27 ;  /* 0x000000437a7a7223 */ /* 0x000fe2000000001b */
[----:B------:R-:W-:Y:S01]  /*2b60*/  MOV R67, R152 ;  /* 0x0000009800437202 */ /* 0x000fe20000000f00 */
[----:B------:R-:W-:Y:S01]  /*2b70*/  FFMA R124, R124, R63, R25 ;  /* 0x0000003f7c7c7223 */ /* 0x000fe20000000019 */
[----:B------:R-:W-:-:S02]  /*2b80*/  MOV R63, R176 ;  /* 0x000000b0003f7202 */ /* 0x000fc40000000f00 */
[----:B------:R-:W-:Y:S02]  /*2b90*/  MOV R104, R143 ;  /* 0x0000008f00687202 */ /* 0x000fe40000000f00 */
[----:B------:R-:W-:-:S02]  /*2ba0*/  MOV R106, R145 ;  /* 0x00000091006a7202 */ /* 0x000fc40000000f00 */
.L_x_0:
[----:B------:R-:W-:Y:S02]  /*2bb0*/  P2R R140, PR, RZ, 0x2 ;  /* 0x00000002ff8c7803 */ /* 0x000fe40000000000 */
[----:B------:R-:W-:Y:S02]  /*2bc0*/  ISETP.NE.AND P1, PT, R133, RZ, PT ;  /* 0x000000ff8500720c */ /* 0x000fe40003f25270 */
[----:B------:R-:W-:Y:S02]  /*2bd0*/  P2R R133, PR, RZ, 0x4 ;  /* 0x00000004ff857803 */ /* 0x000fe40000000000 */
[----:B------:R-:W-:Y:S02]  /*2be0*/  ISETP.NE.AND P2, PT, R134, RZ, PT ;  /* 0x000000ff8600720c */ /* 0x000fe40003f45270 */
[----:B------:R-:W-:-:S02]  /*2bf0*/  P2R R134, PR, RZ, 0x1 ;  /* 0x00000001ff867803 */ /* 0x000fc40000000000 */
[----:B------:R-:W-:Y:S02]  /*2c00*/  ISETP.NE.AND P0, PT, R135, RZ, PT ;  /* 0x000000ff8700720c */ /* 0x000fe40003f05270 */
[----:B------:R-:W-:Y:S02]  /*2c10*/  P2R R135, PR, RZ, 0x8 ;  /* 0x00000008ff877803 */ /* 0x000fe40000000000 */
[----:B------:R-:W-:Y:S02]  /*2c20*/  ISETP.NE.AND P3, PT, R136, RZ, PT ;  /* 0x000000ff8800720c */ /* 0x000fe40003f65270 */
[----:B------:R-:W-:Y:S02]  /*2c30*/  FSEL R20, R67, R20, P1 ;  /* 0x0000001443147208 */ /* 0x000fe40000800000 */
[----:B------:R-:W-:Y:S02]  /*2c40*/  FSEL R36, R113, R36, P1 ;  /* 0x0000002471247208 */ /* 0x000fe40000800000 */
[----:B------:R-:W-:-:S02]  /*2c50*/  ISETP.NE.AND P1, PT, R140, RZ, PT ;  /* 0x000000ff8c00720c */ /* 0x000fc40003f25270 */
[----:B------:R-:W-:Y:S02]  /*2c60*/  LOP3.LUT R57, R57, 0xff, R2, 0xf8, !PT ;  /* 0x000000ff39397812 */ /* 0x000fe400078ef802 */
[----:B------:R-:W-:Y:S02]  /*2c70*/  FSEL R17, R98, R17, P3 ;  /* 0x0000001162117208 */ /* 0x000fe40001800000 */
[----:B------:R-:W-:Y:S02]  /*2c80*/  FSEL R33, R116, R33, P3 ;  /* 0x0000002174217208 */ /* 0x000fe40001800000 */
[----:B------:R-:W-:Y:S02]  /*2c90*/  FSEL R19, R96, R19, P2 ;  /* 0x0000001360137208 */ /* 0x000fe40001000000 */
[----:B------:R-:W-:Y:S02]  /*2ca0*/  FSEL R35, R114, R35, P2 ;  /* 0x0000002372237208 */ /* 0x000fe40001000000 */
[----:B------:R-:W-:-:S02]  /*2cb0*/  ISETP.NE.AND P3, PT, R135, RZ, PT ;  /* 0x000000ff8700720c */ /* 0x000fc40003f65270 */
[----:B------:R-:W-:Y:S02]  /*2cc0*/  FSEL R13, R102, R13, P1 ;  /* 0x0000000d660d7208 */ /* 0x000fe40000800000 */
[----:B------:R-:W-:Y:S02]  /*2cd0*/  FSEL R29, R120, R29, P1 ;  /* 0x0000001d781d7208 */ /* 0x000fe40000800000 */
[----:B------:R-:W-:Y:S02]  /*2ce0*/  ISETP.NE.AND P2, PT, R133, RZ, PT ;  /* 0x000000ff8500720c */ /* 0x000fe40003f45270 */
[C---:B------:R-:W-:Y:S02]  /*2cf0*/  ISETP.GE.U32.AND P1, PT, R57.reuse, 0x280, PT ;  /* 0x000002803900780c */ /* 0x040fe40003f26070 */
[----:B------:R-:W-:Y:S02]  /*2d00*/  P2R R136, PR, RZ, 0x10 ;  /* 0x00000010ff887803 */ /* 0x000fe40000000000 */
[----:B------:R-:W-:-:S02]  /*2d10*/  LOP3.LUT R67, R57, 0x100, RZ, 0xfc, !PT ;  /* 0x0000010039437812 */ /* 0x000fc400078efcff */
[----:B------:R-:W-:Y:S02]  /*2d20*/  ISETP.NE.AND P4, PT, R137, RZ, PT ;  /* 0x000000ff8900720c */ /* 0x000fe40003f85270 */
[----:B------:R-:W-:Y:S02]  /*2d30*/  P2R R137, PR, RZ, 0x20 ;  /* 0x00000020ff897803 */ /* 0x000fe40000000000 */
[----:B------:R-:W-:Y:S02]  /*2d40*/  FSEL R11, R104, R11, P3 ;  /* 0x0000000b680b7208 */ /* 0x000fe40001800000 */
[----:B------:R-:W-:Y:S02]  /*2d50*/  FSEL R27, R122, R27, P3 ;  /* 0x0000001b7a1b7208 */ /* 0x000fe40001800000 */
[----:B------:R-:W-:Y:S02]  /*2d60*/  ISETP.NE.AND P5, PT, R138, RZ, PT ;  /* 0x000000ff8a00720c */ /* 0x000fe40003fa5270 */
[----:B------:R-:W-:-:S02]  /*2d70*/  FSEL R12, R75, R12, P2 ;  /* 0x0000000c4b0c7208 */ /* 0x000fc40001000000 */
[----:B------:R-:W-:Y:S02]  /*2d80*/  FSEL R28, R121, R28, P2 ;  /* 0x0000001c791c7208 */ /* 0x000fe40001000000 */
[----:B------:R-:W-:Y:S02]  /*2d90*/  ISETP.LT.AND P3, PT, R3, c[0x0][0x194], !P1 ;  /* 0x0000650003007a0c */ /* 0x000fe40004f61270 */
[----:B------:R-:W-:Y:S02]  /*2da0*/  ISETP.GE.U32.AND P2, PT, R67, 0x280, PT ;  /* 0x000002804300780c */ /* 0x000fe40003f46070 */
[----:B------:R-:W-:Y:S02]  /*2db0*/  FSEL R16, R71, R16, P4 ;  /* 0x0000001047107208 */ /* 0x000fe40002000000 */
[----:B------:R-:W-:Y:S02]  /*2dc0*/  FSEL R32, R117, R32, P4 ;  /* 0x0000002075207208 */ /* 0x000fe40002000000 */
[----:B------:R-:W-:-:S02]  /*2dd0*/  FSEL R15, R100, R15, P5 ;  /* 0x0000000f640f7208 */ /* 0x000fc40002800000 */
[----:B------:R-:W-:Y:S02]  /*2de0*/  FSEL R31, R118, R31, P5 ;  /* 0x0000001f761f7208 */ /* 0x000fe40002800000 */
[----:B------:R-:W-:Y:S02]  /*2df0*/  FSEL R4, R77, R4, P3 ;  /* 0x000000044d047208 */ /* 0x000fe40001800000 */
[----:B------:R-:W-:Y:S02]  /*2e00*/  ISETP.NE.AND P4, PT, R136, RZ, PT ;  /* 0x000000ff8800720c */ /* 0x000fe40003f85270 */
[----:B------:R-:W-:Y:S02]  /*2e10*/  ISETP.NE.AND P5, PT, R137, RZ, PT ;  /* 0x000000ff8900720c */ /* 0x000fe40003fa5270 */
[----:B------:R-:W-:Y:S02]  /*2e20*/  ISETP.LT.AND P3, PT, R130, c[0x0][0x194], !P2 ;  /* 0x0000650082007a0c */ /* 0x000fe40005761270 */
[----:B------:R-:W-:-:S02]  /*2e30*/  FSEL R10, R81, R10, P4 ;  /* 0x0000000a510a7208 */ /* 0x000fc40002000000 */
[----:B------:R-:W-:Y:S02]  /*2e40*/  FSEL R9, R106, R9, P5 ;  /* 0x000000096a097208 */ /* 0x000fe40002800000 */
[----:B------:R-:W-:Y:S02]  /*2e50*/  FSEL R26, R123, R26, P4 ;  /* 0x0000001a7b1a7208 */ /* 0x000fe40002000000 */
[----:B------:R-:W-:Y:S02]  /*2e60*/  FSEL R25, R124, R25, P5 ;  /* 0x000000197c197208 */ /* 0x000fe40002800000 */
[----:B------:R-:W-:Y:S02]  /*2e70*/  FSEL R53, R107, R53, P3 ;  /* 0x000000356b357208 */ /* 0x000fe40001800000 */
[----:B------:R-:W-:Y:S02]  /*2e80*/  ISETP.LT.AND P4, PT, R3, c[0x0][0x194], !P2 ;  /* 0x0000650003007a0c */ /* 0x000fe40005781270 */
[----:B------:R-:W-:-:S02]  /*2e90*/  ISETP.LT.AND P5, PT, R130, c[0x0][0x194], !P1 ;  /* 0x0000650082007a0c */ /* 0x000fc40004fa1270 */
[----:B------:R-:W-:Y:S02]  /*2ea0*/  ISETP.LT.AND P3, PT, R128, c[0x0][0x194], !P1 ;  /* 0x0000650080007a0c */ /* 0x000fe40004f61270 */
[----:B------:R-:W-:Y:S02]  /*2eb0*/  FSEL R55, R108, R55, P4 ;  /* 0x000000376c377208 */ /* 0x000fe40002000000 */
[----:B------:R-:W-:Y:S02]  /*2ec0*/  FSEL R54, R79, R54, P5 ;  /* 0x000000364f367208 */ /* 0x000fe40002800000 */
[----:B------:R-:W-:Y:S02]  /*2ed0*/  FSEL R50, R85, R50, P3 ;  /* 0x0000003255327208 */ /* 0x000fe40001800000 */
[C---:B------:R-:W-:Y:S02]  /*2ee0*/  ISETP.LT.AND P4, PT, R129.reuse, c[0x0][0x194], !P1 ;  /* 0x0000650081007a0c */ /* 0x040fe40004f81270 */
[----:B------:R-:W-:-:S02]  /*2ef0*/  ISETP.LT.AND P5, PT, R129, c[0x0][0x194], !P2 ;  /* 0x0000650081007a0c */ /* 0x000fc400057a1270 */
[----:B------:R-:W-:Y:S02]  /*2f00*/  ISETP.LT.AND P3, PT, R127, c[0x0][0x194], !P2 ;  /* 0x000065007f007a0c */ /* 0x000fe40005761270 */
[----:B------:R-:W-:Y:S02]  /*2f10*/  FSEL R52, R83, R52, P4 ;  /* 0x0000003453347208 */ /* 0x000fe40002000000 */
[----:B------:R-:W-:Y:S02]  /*2f20*/  FSEL R51, R105, R51, P5 ;  /* 0x0000003369337208 */ /* 0x000fe40002800000 */
[----:B------:R-:W-:Y:S02]  /*2f30*/  FSEL R47, R101, R47, P3 ;  /* 0x0000002f652f7208 */ /* 0x000fe40001800000 */
[----:B------:R-:W-:Y:S02]  /*2f40*/  ISETP.LT.AND P4, PT, R128, c[0x0][0x194], !P2 ;  /* 0x0000650080007a0c */ /* 0x000fe40005781270 */
[----:B------:R-:W-:-:S02]  /*2f50*/  ISETP.LT.AND P5, PT, R127, c[0x0][0x194], !P1 ;  /* 0x000065007f007a0c */ /* 0x000fc40004fa1270 */
[----:B------:R-:W-:Y:S02]  /*2f60*/  ISETP.NE.AND P3, PT, R131, RZ, PT ;  /* 0x000000ff8300720c */ /* 0x000fe40003f65270 */
[----:B------:R-:W-:Y:S02]  /*2f70*/  FSEL R49, R103, R49, P4 ;  /* 0x0000003167317208 */ /* 0x000fe40002000000 */
[----:B------:R-:W-:Y:S02]  /*2f80*/  FSEL R48, R87, R48, P5 ;  /* 0x0000003057307208 */ /* 0x000fe40002800000 */
[C---:B------:R-:W-:Y:S02]  /*2f90*/  ISETP.LT.AND P4, PT, R126.reuse, c[0x0][0x194], !P1 ;  /* 0x000065007e007a0c */ /* 0x040fe40004f81270 */
[----:B------:R-:W-:Y:S02]  /*2fa0*/  ISETP.LT.AND P5, PT, R126, c[0x0][0x194], !P2 ;  /* 0x000065007e007a0c */ /* 0x000fe400057a1270 */
[----:B------:R-:W-:-:S02]  /*2fb0*/  ISETP.NE.AND P6, PT, R139, RZ, PT ;  /* 0x000000ff8b00720c */ /* 0x000fc40003fc5270 */
[----:B------:R-:W-:Y:S02]  /*2fc0*/  FSEL R46, R89, R46, P4 ;  /* 0x0000002e592e7208 */ /* 0x000fe40002000000 */
[----:B------:R-:W-:Y:S02]  /*2fd0*/  FSEL R45, R99, R45, P5 ;  /* 0x0000002d632d7208 */ /* 0x000fe40002800000 */
[----:B------:R-:W-:Y:S02]  /*2fe0*/  FSEL R18, R69, R18, P0 ;  /* 0x0000001245127208 */ /* 0x000fe40000000000 */
[----:B------:R-:W-:Y:S02]  /*2ff0*/  FSEL R34, R115, R34, P0 ;  /* 0x0000002273227208 */ /* 0x000fe40000000000 */
[----:B------:R-:W-:Y:S02]  /*3000*/  FSEL R14, R73, R14, P6 ;  /* 0x0000000e490e7208 */ /* 0x000fe40003000000 */
[----:B------:R-:W-:-:S02]  /*3010*/  FSEL R30, R119, R30, P6 ;  /* 0x0000001e771e7208 */ /* 0x000fc40003000000 */
[C---:B------:R-:W-:Y:S02]  /*3020*/  ISETP.LT.AND P4, PT, R125.reuse, c[0x0][0x194], !P1 ;  /* 0x000065007d007a0c */ /* 0x040fe40004f81270 */
[----:B------:R-:W-:Y:S02]  /*3030*/  ISETP.LT.AND P5, PT, R125, c[0x0][0x194], !P2 ;  /* 0x000065007d007a0c */ /* 0x000fe400057a1270 */
[----:B------:R-:W-:Y:S02]  /*3040*/  ISETP.NE.AND P0, PT, R134, RZ, PT ;  /* 0x000000ff8600720c */ /* 0x000fe40003f05270 */
[C---:B------:R-:W-:Y:S02]  /*3050*/  ISETP.LT.AND P1, PT, R132.reuse, c[0x0][0x194], !P1 ;  /* 0x0000650084007a0c */ /* 0x040fe40004f21270 */
[----:B------:R-:W-:Y:S02]  /*3060*/  ISETP.LT.AND P2, PT, R132, c[0x0][0x194], !P2 ;  /* 0x0000650084007a0c */ /* 0x000fe40005741270 */
[----:B------:R-:W-:-:S02]  /*3070*/  PLOP3.LUT P6, PT, PT, PT, PT, 0x8, 0x0 ;  /* 0x000000000000781c */ /* 0x000fc40003fce170 */
[----:B------:R-:W-:Y:S02]  /*3080*/  FSEL R24, R63, R24, !P0 ;  /* 0x000000183f187208 */ /* 0x000fe40004000000 */
[----:B------:R-:W-:Y:S02]  /*3090*/  FSEL R23, R92, R23, !P0 ;  /* 0x000000175c177208 */ /* 0x000fe40004000000 */
[----:B------:R-:W-:Y:S02]  /*30a0*/  FSEL R22, R65, R22, !P0 ;  /* 0x0000001641167208 */ /* 0x000fe40004000000 */
[----:B------:R-:W-:Y:S02]  /*30b0*/  FSEL R21, R94, R21, !P0 ;  /* 0x000000155e157208 */ /* 0x000fe40004000000 */
[----:B------:R-:W-:Y:S02]  /*30c0*/  FSEL R40, R109, R40, !P0 ;  /* 0x000000286d287208 */ /* 0x000fe40004000000 */
[----:B------:R-:W-:-:S02]  /*30d0*/  FSEL R39, R110, R39, !P0 ;  /* 0x000000276e277208 */ /* 0x000fc40004000000 */
[----:B------:R-:W-:Y:S02]  /*30e0*/  FSEL R38, R111, R38, !P0 ;  /* 0x000000266f267208 */ /* 0x000fe40004000000 */
[----:B------:R-:W-:Y:S02]  /*30f0*/  FSEL R37, R112, R37, !P0 ;  /* 0x0000002570257208 */ /* 0x000fe40004000000 */
[----:B------:R-:W-:Y:S02]  /*3100*/  FSEL R44, R91, R44, P4 ;  /* 0x0000002c5b2c7208 */ /* 0x000fe40002000000 */
[----:B------:R-:W-:Y:S02]  /*3110*/  P2R R131, PR, RZ, 0x40 ;  /* 0x00000040ff837803 */ /* 0x000fe40000000000 */
[----:B------:R-:W-:Y:S02]  /*3120*/  FSEL R43, R95, R43, P5 ;  /* 0x0000002b5f2b7208 */ /* 0x000fe40002800000 */
[----:B------:R-:W-:-:S02]  /*3130*/  FSEL R42, R93, R42, P1 ;  /* 0x0000002a5d2a7208 */ /* 0x000fc40000800000 */
[----:B------:R-:W-:Y:S02]  /*3140*/  FSEL R41, R97, R41, P2 ;  /* 0x0000002961297208 */ /* 0x000fe40001000000 */
[----:B------:R-:W-:Y:S01]  /*3150*/  MOV R57, 0x200 ;  /* 0x0000020000397802 */ /* 0x000fe20000000f00 */
[----:B------:R-:W-:Y:S01]  /*3160*/  @!P3 CALL.REL.NOINC `(.L_x_1) ;  /* 0x000000100000b944 */ /* 0x000fe20003c00000 */
[----:B------:R-:W-:Y:S05]  /*3170*/  BRA `(.L_x_2) ;  /* 0xffffd4a000007947 */ /* 0x000fea000383ffff */
.L_x_1:
[----:B------:R-:W-:Y:S06]  /*3180*/  BAR.SYNC 0x0 ;  /* 0x0000000000007b1d */ /* 0x000fec0000000000 */
[----:B------:R-:W-:Y:S01]  /*3190*/  STS [R58], R4 ;  /* 0x000000043a007388 */ /* 0x000fe20000000800 */
[----:B------:R-:W-:Y:S01]  /*31a0*/  FADD R23, -R24, R23 ;  /* 0x0000001718177221 */ /* 0x000fe20000000100 */
[----:B------:R-:W-:Y:S01]  /*31b0*/  FADD R40, R40, R39 ;  /* 0x0000002728287221 */ /* 0x000fe20000000000 */
[----:B------:R-:W-:Y:S01]  /*31c0*/  BSSY B0, `(.L_x_3) ;  /* 0x0000162000007945 */ /* 0x000fe20003800000 */
[----:B------:R-:W-:Y:S04]  /*31d0*/  STS [R58+0x4], R54 ;  /* 0x000004363a007388 */ /* 0x000fe80000000800 */
[----:B------:R-:W-:Y:S04]  /*31e0*/  STS [R58+0x8], R52 ;  /* 0x000008343a007388 */ /* 0x000fe80000000800 */
[----:B------:R-:W-:Y:S04]  /*31f0*/  STS [R58+0xc], R50 ;  /* 0x00000c323a007388 */ /* 0x000fe80000000800 */
[----:B------:R-:W-:Y:S04]  /*3200*/  STS [R58+0x10], R48 ;  /* 0x000010303a007388 */ /* 0x000fe80000000800 */
[----:B------:R-:W-:Y:S04]  /*3210*/  STS [R58+0x14], R46 ;  /* 0x0000142e3a007388 */ /* 0x000fe80000000800 */
[----:B------:R-:W-:Y:S04]  /*3220*/  STS [R58+0x18], R44 ;  /* 0x0000182c3a007388 */ /* 0x000fe80000000800 */
[----:B------:R-:W-:Y:S04]  /*3230*/  STS [R58+0x1c], R42 ;  /* 0x00001c2a3a007388 */ /* 0x000fe80000000800 */
[----:B------:R-:W-:Y:S06]  /*3240*/  BAR.SYNC 0x0 ;  /* 0x0000000000007b1d */ /* 0x000fec0000000000 */
[----:B------:R-:W-:Y:S04]  /*3250*/  LDS R3, [R61.X4] ;  /* 0x000000003d037984 */ /* 0x000fe80000004800 */
[----:B------:R-:W0:Y:S04]  /*3260*/  LDS R8, [R61.X4+0x480] ;  /* 0x000480003d087984 */ /* 0x000e280000004800 */
[----:B------:R-:W1:Y:S04]  /*3270*/  LDS R4, [R61.X4+0x900] ;  /* 0x000900003d047984 */ /* 0x000e680000004800 */
[----:B------:R-:W2:Y:S04]  /*3280*/  LDS R5, [R61.X4+0xd80] ;  /* 0x000d80003d057984 */ /* 0x000ea80000004800 */
[----:B------:R-:W3:Y:S01]  /*3290*/  LDS R42, [R61.X4+0x1200] ;  /* 0x001200003d2a7984 */ /* 0x000ee20000004800 */
[----:B0-----:R-:W-:-:S04]  /*32a0*/  FADD R57, R3, R8 ;  /* 0x0000000803397221 */ /* 0x001fc80000000000 */
[----:B-1----:R-:W-:Y:S01]  /*32b0*/  FADD R48, R4, R57 ;  /* 0x0000003904307221 */ /* 0x002fe20000000000 */
[C---:B------:R-:W-:Y:S01]  /*32c0*/  FSETP.GEU.AND P5, PT, |R57|.reuse, 1.175494350822287508e-38, PT ;  /* 0x008000003900780b */ /* 0x040fe20003fae200 */
[C---:B------:R-:W-:Y:S01]  /*32d0*/  FMUL R46, R57.reuse, 0.25 ;  /* 0x3e800000392e7820 */ /* 0x040fe20000400000 */
[----:B------:R-:W-:Y:S01]  /*32e0*/  FSETP.GT.AND P3, PT, |R57|, 8.50705917302346158658e+37, PT ;  /* 0x7e8000003900780b */ /* 0x000fe20003f64200 */
[C---:B------:R-:W-:Y:S01]  /*32f0*/  FMUL R63, R48.reuse, 0.25 ;  /* 0x3e800000303f7820 */ /* 0x040fe20000400000 */
[----:B------:R-:W-:Y:S01]  /*3300*/  FSETP.GEU.AND P1, PT, |R48|, 1.175494350822287508e-38, PT ;  /* 0x008000003000780b */ /* 0x000fe20003f2e200 */
[----:B--2---:R-:W-:Y:S01]  /*3310*/  FADD R67, R5, R48 ;  /* 0x0000003005437221 */ /* 0x004fe20000000000 */
[----:B------:R-:W-:Y:S02]  /*3320*/  FSEL R46, R46, R57, P3 ;  /* 0x000000392e2e7208 */ /* 0x000fe40001800000 */
[----:B------:R-:W-:Y:S01]  /*3330*/  FSETP.GT.AND P4, PT, |R48|, 8.50705917302346158658e+37, PT ;  /* 0x7e8000003000780b */ /* 0x000fe20003f84200 */
[C---:B------:R-:W-:Y:S01]  /*3340*/  FMUL R50, R67.reuse, 0.25 ;  /* 0x3e80000043327820 */ /* 0x040fe20000400000 */
[----:B------:R-:W-:-:S02]  /*3350*/  FSETP.GEU.AND P2, PT, |R67|, 1.175494350822287508e-38, PT ;  /* 0x008000004300780b */ /* 0x000fc40003f4e200 */
[----:B------:R-:W-:Y:S01]  /*3360*/  FSEL R44, R63, R48, P4 ;  /* 0x000000303f2c7208 */ /* 0x000fe20002000000 */
[----:B------:R-:W-:Y:S02]  /*3370*/  @!P5 FMUL R46, R46, 16777216 ;  /* 0x4b8000002e2ed820 */ /* 0x000fe40000400000 */
[----:B------:R-:W-:Y:S01]  /*3380*/  @P3 FMUL R8, R8, 0.25 ;  /* 0x3e80000008083820 */ /* 0x000fe20000400000 */
[----:B------:R-:W-:Y:S01]  /*3390*/  FSETP.GT.AND P3, PT, |R67|, 8.50705917302346158658e+37, PT ;  /* 0x7e8000004300780b */ /* 0x000fe20003f64200 */
[----:B------:R-:W0:Y:S01]  /*33a0*/  MUFU.RCP R63, R46 ;  /* 0x0000002e003f7308 */ /* 0x000e220000001000 */
[----:B------:R-:W-:Y:S01]  /*33b0*/  @!P1 FMUL R44, R44, 16777216 ;  /* 0x4b8000002c2c9820 */ /* 0x000fe20000400000 */
[----:B------:R-:W-:Y:S01]  /*33c0*/  @!P5 FMUL R8, R8, 16777216 ;  /* 0x4b8000000808d820 */ /* 0x000fe20000400000 */
[----:B------:R-:W-:Y:S01]  /*33d0*/  FSEL R50, R50, R67, P3 ;  /* 0x0000004332327208 */ /* 0x000fe20001800000 */
[----:B------:R-:W-:Y:S01]  /*33e0*/  @P4 FMUL R4, R4, 0.25 ;  /* 0x3e80000004044820 */ /* 0x000fe20000400000 */
[----:B------:R-:W-:-:S03]  /*33f0*/  FSETP.NEU.AND P4, PT, R57, RZ, PT ;  /* 0x000000ff3900720b */ /* 0x000fc60003f8d000 */
[----:B------:R-:W1:Y:S01]  /*3400*/  MUFU.RCP R65, R44 ;  /* 0x0000002c00417308 */ /* 0x000e620000001000 */
[----:B------:R-:W-:Y:S01]  /*3410*/  @!P1 FMUL R4, R4, 16777216 ;  /* 0x4b80000004049820 */ /* 0x000fe20000400000 */
[----:B------:R-:W-:Y:S01]  /*3420*/  FSETP.NEU.AND P1, PT, R48, RZ, PT ;  /* 0x000000ff3000720b */ /* 0x000fe20003f2d000 */
[----:B------:R-:W-:Y:S01]  /*3430*/  @!P2 FMUL R50, R50, 16777216 ;  /* 0x4b8000003232a820 */ /* 0x000fe20000400000 */
[----:B------:R-:W-:Y:S01]  /*3440*/  @P3 FMUL R5, R5, 0.25 ;  /* 0x3e80000005053820 */ /* 0x000fe20000400000 */
[----:B0-----:R-:W-:Y:S01]  /*3450*/  FMUL R63, R63, R8 ;  /* 0x000000083f3f7220 */ /* 0x001fe20000400000 */
[----:B------:R-:W-:-:S03]  /*3460*/  FMUL R8, R23, R23 ;  /* 0x0000001717087220 */ /* 0x000fc60000400000 */
[----:B------:R-:W0:Y:S01]  /*3470*/  MUFU.RCP R50, R50 ;  /* 0x0000003200327308 */ /* 0x000e220000001000 */
[----:B------:R-:W-:Y:S01]  /*3480*/  @!P2 FMUL R5, R5, 16777216 ;  /* 0x4b8000000505a820 */ /* 0x000fe20000400000 */
[----:B------:R-:W-:Y:S01]  /*3490*/  FSEL R63, R63, RZ, P4 ;  /* 0x000000ff3f3f7208 */ /* 0x000fe20002000000 */
[----:B------:R-:W-:Y:S01]  /*34a0*/  FMUL R8, R3, R8 ;  /* 0x0000000803087220 */ /* 0x000fe20000400000 */
[----:B-1----:R-:W-:Y:S02]  /*34b0*/  FMUL R65, R65, R4 ;  /* 0x0000000441417220 */ /* 0x002fe40000400000 */
[----:B------:R-:W1:Y:S01]  /*34c0*/  LDS R4, [R61.X4+0x1680] ;  /* 0x001680003d047984 */ /* 0x000e620000004800 */
[----:B------:R-:W-:Y:S01]  /*34d0*/  FFMA R23, R23, R63, R24 ;  /* 0x0000003f17177223 */ /* 0x000fe20000000018 */
[----:B------:R-:W-:Y:S01]  /*34e0*/  FFMA R63, R63, R8, R40 ;  /* 0x000000083f3f7223 */ /* 0x000fe20000000028 */
[----:B------:R-:W-:Y:S02]  /*34f0*/  FSEL R65, R65, RZ, P1 ;  /* 0x000000ff41417208 */ /* 0x000fe40000800000 */
[----:B------:R-:W-:Y:S01]  /*3500*/  FADD R22, R22, -R23 ;  /* 0x8000001716167221 */ /* 0x000fe20000000000 */
[----:B------:R-:W-:Y:S01]  /*3510*/  FADD R38, R38, R63 ;  /* 0x0000003f26267221 */ /* 0x000fe20000000000 */
[----:B------:R-:W-:Y:S01]  /*3520*/  FSETP.NEU.AND P1, PT, R67, RZ, PT ;  /* 0x000000ff4300720b */ /* 0x000fe20003f2d000 */
[----:B0-----:R-:W-:Y:S01]  /*3530*/  FMUL R50, R50, R5 ;  /* 0x0000000532327220 */ /* 0x001fe20000400000 */
[C---:B------:R-:W-:Y:S01]  /*3540*/  FMUL R8, R22.reuse, R22 ;  /* 0x0000001616087220 */ /* 0x040fe20000400000 */
[----:B------:R-:W-:Y:S01]  /*3550*/  FFMA R22, R22, R65, R23 ;  /* 0x0000004116167223 */ /* 0x000fe20000000017 */
[----:B---3--:R-:W-:Y:S01]  /*3560*/  FADD R23, R42, R67 ;  /* 0x000000432a177221 */ /* 0x008fe20000000000 */
[----:B------:R-:W-:Y:S01]  /*3570*/  LDS R5, [R61.X4+0x1f80] ;  /* 0x001f80003d057984 */ /* 0x000fe20000004800 */
[----:B------:R-:W-:Y:S01]  /*3580*/  FMUL R8, R57, R8 ;  /* 0x0000000839087220 */ /* 0x000fe20000400000 */
[----:B------:R-:W-:Y:S01]  /*3590*/  FADD R21, R21, -R22 ;  /* 0x8000001615157221 */ /* 0x000fe20000000000 */
[----:B------:R-:W-:-:S02]  /*35a0*/  FSEL R50, R50, RZ, P1 ;  /* 0x000000ff32327208 */ /* 0x000fc40000800000 */
[----:B------:R-:W-:Y:S01]  /*35b0*/  FFMA R8, R65, R8, R38 ;  /* 0x0000000841087223 */ /* 0x000fe20000000026 */
[----:B------:R-:W-:Y:S01]  /*35c0*/  FMUL R3, R21, R21 ;  /* 0x0000001515037220 */ /* 0x000fe20000400000 */
[----:B------:R-:W-:Y:S01]  /*35d0*/  FSETP.GEU.AND P4, PT, |R23|, 1.175494350822287508e-38, PT ;  /* 0x008000001700780b */ /* 0x000fe20003f8e200 */
[----:B------:R-:W-:Y:S01]  /*35e0*/  FFMA R21, R21, R50, R22 ;  /* 0x0000003215157223 */ /* 0x000fe20000000016 */
[----:B------:R-:W-:Y:S01]  /*35f0*/  FADD R37, R37, R8 ;  /* 0x0000000825257221 */ /* 0x000fe20000000000 */
[----:B------:R-:W-:Y:S01]  /*3600*/  FMUL R48, R48, R3 ;  /* 0x0000000330307220 */ /* 0x000fe20000400000 */
[C---:B------:R-:W-:Y:S01]  /*3610*/  FMUL R8, R23.reuse, 0.25 ;  /* 0x3e80000017087820 */ /* 0x040fe20000400000 */
[----:B------:R-:W0:Y:S04]  /*3620*/  LDS R3, [R61.X4+0x1b00] ;  /* 0x001b00003d037984 */ /* 0x000e280000004800 */
[----:B------:R-:W-:Y:S06]  /*3630*/  BAR.SYNC 0x0 ;  /* 0x0000000000007b1d */ /* 0x000fec0000000000 */
[----:B------:R-:W-:Y:S01]  /*3640*/  FSETP.GT.AND P1, PT, |R23|, 8.50705917302346158658e+37, PT ;  /* 0x7e8000001700780b */ /* 0x000fe20003f24200 */
[----:B------:R2:W-:Y:S01]  /*3650*/  STS [R58], R55 ;  /* 0x000000373a007388 */ /* 0x0005e20000000800 */
[----:B------:R-:W-:-:S02]  /*3660*/  FFMA R37, R50, R48, R37 ;  /* 0x0000003032257223 */ /* 0x000fc40000000025 */
[----:B------:R-:W-:Y:S01]  /*3670*/  FSEL R22, R8, R23, P1 ;  /* 0x0000001708167208 */ /* 0x000fe20000800000 */
[----:B------:R-:W-:Y:S01]  /*3680*/  STS [R58+0x4], R53 ;  /* 0x000004353a007388 */ /* 0x000fe20000000800 */
[----:B-1----:R-:W-:Y:S01]  /*3690*/  FADD R24, R4, R23 ;  /* 0x0000001704187221 */ /* 0x002fe20000000000 */
[----:B------:R-:W-:Y:S02]  /*36a0*/  FADD R36, R36, R37 ;  /* 0x0000002524247221 */ /* 0x000fe40000000000 */
[----:B------:R-:W-:Y:S01]  /*36b0*/  @!P4 FMUL R22, R22, 16777216 ;  /* 0x4b8000001616c820 */ /* 0x000fe20000400000 */
[----:B------:R-:W-:Y:S01]  /*36c0*/  STS [R58+0x8], R51 ;  /* 0x000008333a007388 */ /* 0x000fe20000000800 */
[C---:B------:R-:W-:Y:S01]  /*36d0*/  FSETP.GEU.AND P2, PT, |R24|.reuse, 1.175494350822287508e-38, PT ;  /* 0x008000001800780b */ /* 0x040fe20003f4e200 */
[C---:B--2---:R-:W-:Y:S01]  /*36e0*/  FMUL R55, R24.reuse, 0.25 ;  /* 0x3e80000018377820 */ /* 0x044fe20000400000 */
[----:B------:R1:W2:Y:S01]  /*36f0*/  MUFU.RCP R39, R22 ;  /* 0x0000001600277308 */ /* 0x0002a20000001000 */
[----:B------:R-:W-:Y:S01]  /*3700*/  FSETP.GT.AND P3, PT, |R24|, 8.50705917302346158658e+37, PT ;  /* 0x7e8000001800780b */ /* 0x000fe20003f64200 */
[----:B------:R-:W-:Y:S01]  /*3710*/  @P1 FMUL R42, R42, 0.25 ;  /* 0x3e8000002a2a1820 */ /* 0x000fe20000400000 */
[----:B------:R-:W-:Y:S02]  /*3720*/  STS [R58+0xc], R49 ;  /* 0x00000c313a007388 */ /* 0x000fe40000000800 */
[----:B------:R-:W-:Y:S01]  /*3730*/  FSEL R55, R55, R24, P3 ;  /* 0x0000001837377208 */ /* 0x000fe20001800000 */
[----:B------:R-:W-:Y:S01]  /*3740*/  @!P4 FMUL R42, R42, 16777216 ;  /* 0x4b8000002a2ac820 */ /* 0x000fe20000400000 */
[----:B------:R-:W-:Y:S01]  /*3750*/  STS [R58+0x10], R47 ;  /* 0x0000102f3a007388 */ /* 0x000fe20000000800 */
[----:B------:R-:W-:Y:S01]  /*3760*/  FSETP.NEU.AND P4, PT, R23, RZ, PT ;  /* 0x000000ff1700720b */ /* 0x000fe20003f8d000 */
[----:B-1----:R-:W-:-:S02]  /*3770*/  FADD R22, R20, -R21 ;  /* 0x8000001514167221 */ /* 0x002fc40000000000 */
[----:B------:R-:W-:Y:S01]  /*3780*/  @!P2 FMUL R55, R55, 16777216 ;  /* 0x4b8000003737a820 */ /* 0x000fe20000400000 */
[----:B------:R-:W-:Y:S01]  /*3790*/  STS [R58+0x14], R45 ;  /* 0x0000142d3a007388 */ /* 0x000fe20000000800 */
[----:B------:R-:W-:Y:S01]  /*37a0*/  FMUL R20, R22, R22 ;  /* 0x0000001616147220 */ /* 0x000fe20000400000 */
[----:B------:R-:W-:Y:S02]  /*37b0*/  @P3 FMUL R4, R4, 0.25 ;  /* 0x3e80000004043820 */ /* 0x000fe40000400000 */
[----:B------:R-:W-:Y:S01]  /*37c0*/  STS [R58+0x18], R43 ;  /* 0x0000182b3a007388 */ /* 0x000fe20000000800 */
[----:B------:R-:W1:Y:S01]  /*37d0*/  MUFU.RCP R55, R55 ;  /* 0x0000003700377308 */ /* 0x000e620000001000 */
[----:B--2---:R-:W-:Y:S01]  /*37e0*/  FMUL R39, R39, R42 ;  /* 0x0000002a27277220 */ /* 0x004fe20000400000 */
[----:B0-----:R-:W-:Y:S01]  /*37f0*/  FADD R38, R3, R24 ;  /* 0x0000001803267221 */ /* 0x001fe20000000000 */
[----:B------:R-:W-:Y:S01]  /*3800*/  STS [R58+0x1c], R41 ;  /* 0x00001c293a007388 */ /* 0x000fe20000000800 */
[----:B------:R-:W-:Y:S01]  /*3810*/  FMUL R67, R67, R20 ;  /* 0x0000001443437220 */ /* 0x000fe20000400000 */
[----:B------:R-:W-:Y:S01]  /*3820*/  @!P2 FMUL R4, R4, 16777216 ;  /* 0x4b8000000404a820 */ /* 0x000fe20000400000 */
[----:B------:R-:W-:Y:S01]  /*3830*/  FSEL R39, R39, RZ, P4 ;  /* 0x000000ff27277208 */ /* 0x000fe20002000000 */
[----:B------:R-:W-:Y:S06]  /*3840*/  BAR.SYNC 0x0 ;  /* 0x0000000000007b1d */ /* 0x000fec0000000000 */
[----:B------:R-:W0:Y:S01]  /*3850*/  LDS R8, [R61.X4] ;  /* 0x000000003d087984 */ /* 0x000e220000004800 */
[C---:B------:R-:W-:Y:S01]  /*3860*/  FSETP.GEU.AND P1, PT, |R38|.reuse, 1.175494350822287508e-38, PT ;  /* 0x008000002600780b */ /* 0x040fe20003f2e200 */
[C---:B------:R-:W-:Y:S01]  /*3870*/  FMUL R37, R38.reuse, 0.25 ;  /* 0x3e80000026257820 */ /* 0x040fe20000400000 */
[----:B------:R-:W-:Y:S01]  /*3880*/  FSETP.GT.AND P3, PT, |R38|, 8.50705917302346158658e+37, PT ;  /* 0x7e8000002600780b */ /* 0x000fe20003f64200 */
[----:B------:R-:W-:Y:S01]  /*3890*/  FFMA R22, R22, R39, R21 ;  /* 0x0000002716167223 */ /* 0x000fe20000000015 */
[----:B------:R-:W2:Y:S01]  /*38a0*/  LDS R20, [R61.X4+0x480] ;  /* 0x000480003d147984 */ /* 0x000ea20000004800 */
[----:B-1----:R-:W-:Y:S01]  /*38b0*/  FMUL R55, R55, R4 ;  /* 0x0000000437377220 */ /* 0x002fe20000400000 */
[----:B------:R-:W-:Y:S01]  /*38c0*/  FSEL R37, R37, R38, P3 ;  /* 0x0000002625257208 */ /* 0x000fe20001800000 */
[----:B------:R-:W-:Y:S01]  /*38d0*/  FADD R19, R19, -R22 ;  /* 0x8000001613137221 */ /* 0x000fe20000000000 */
[----:B------:R-:W-:Y:S01]  /*38e0*/  FADD R21, R5, R38 ;  /* 0x0000002605157221 */ /* 0x000fe20000000000 */
[----:B------:R-:W-:Y:S01]  /*38f0*/  FSETP.NEU.AND P4, PT, R24, RZ, PT ;  /* 0x000000ff1800720b */ /* 0x000fe20003f8d000 */
[----:B------:R-:W-:Y:S01]  /*3900*/  FFMA R36, R39, R67, R36 ;  /* 0x0000004327247223 */ /* 0x000fe20000000024 */
[----:B------:R-:W-:Y:S01]  /*3910*/  FMUL R4, R19, R19 ;  /* 0x0000001313047220 */ /* 0x000fe20000400000 */
[----:B------:R-:W-:Y:S01]  /*3920*/  FMUL R42, R21, 0.25 ;  /* 0x3e800000152a7820 */ /* 0x000fe20000400000 */
[----:B------:R-:W-:Y:S01]  /*3930*/  @!P1 FMUL R37, R37, 16777216 ;  /* 0x4b80000025259820 */ /* 0x000fe20000400000 */
[----:B------:R-:W-:Y:S01]  /*3940*/  FSETP.GEU.AND P2, PT, |R21|, 1.175494350822287508e-38, PT ;  /* 0x008000001500780b */ /* 0x000fe20003f4e200 */
[----:B------:R-:W-:Y:S01]  /*3950*/  FMUL R4, R23, R4 ;  /* 0x0000000417047220 */ /* 0x000fe20000400000 */
[----:B------:R-:W-:Y:S01]  /*3960*/  FSEL R55, R55, RZ, P4 ;  /* 0x000000ff37377208 */ /* 0x000fe20002000000 */
[----:B------:R-:W1:Y:S01]  /*3970*/  MUFU.RCP R40, R37 ;  /* 0x0000002500287308 */ /* 0x000e620000001000 */
[----:B------:R-:W-:Y:S01]  /*3980*/  FADD R36, R35, R36 ;  /* 0x0000002423247221 */ /* 0x000fe20000000000 */
[----:B------:R-:W-:Y:S01]  /*3990*/  FSETP.GT.AND P4, PT, |R21|, 8.50705917302346158658e+37, PT ;  /* 0x7e8000001500780b */ /* 0x000fe20003f84200 */
[----:B------:R-:W-:Y:S01]  /*39a0*/  @P3 FMUL R3, R3, 0.25 ;  /* 0x3e80000003033820 */ /* 0x000fe20000400000 */
[----:B------:R-:W-:Y:S01]  /*39b0*/  FFMA R19, R19, R55, R22 ;  /* 0x0000003713137223 */ /* 0x000fe20000000016 */
[----:B------:R-:W-:Y:S01]  /*39c0*/  FFMA R55, R55, R4, R36 ;  /* 0x0000000437377223 */ /* 0x000fe20000000024 */
[----:B------:R-:W-:Y:S01]  /*39d0*/  FSEL R42, R42, R21, P4 ;  /* 0x000000152a2a7208 */ /* 0x000fe20002000000 */
[----:B------:R-:W3:Y:S01]  /*39e0*/  LDS R4, [R61.X4+0x900] ;  /* 0x000900003d047984 */ /* 0x000ee20000004800 */
[----:B------:R-:W-:Y:S01]  /*39f0*/  @!P1 FMUL R3, R3, 16777216 ;  /* 0x4b80000003039820 */ /* 0x000fe20000400000 */
[----:B------:R-:W-:Y:S01]  /*3a00*/  FADD R18, R18, -R19 ;  /* 0x8000001312127221 */ /* 0x000fe20000000000 */
[----:B------:R-:W-:Y:S01]  /*3a10*/  FSETP.NEU.AND P5, PT, R38, RZ, PT ;  /* 0x000000ff2600720b */ /* 0x000fe20003fad000 */
[----:B------:R-:W-:Y:S01]  /*3a20*/  @!P2 FMUL R42, R42, 16777216 ;  /* 0x4b8000002a2aa820 */ /* 0x000fe20000400000 */
[----:B------:R-:W-:-:S03]  /*3a30*/  FADD R55, R34, R55 ;  /* 0x0000003722377221 */ /* 0x000fc60000000000 */
[----:B------:R-:W-:Y:S01]  /*3a40*/  @P4 FMUL R5, R5, 0.25 ;  /* 0x3e80000005054820 */ /* 0x000fe20000400000 */
[----:B-1----:R-:W-:Y:S01]  /*3a50*/  FMUL R40, R40, R3 ;  /* 0x0000000328287220 */ /* 0x002fe20000400000 */
[----:B------:R-:W1:Y:S01]  /*3a60*/  MUFU.RCP R42, R42 ;  /* 0x0000002a002a7308 */ /* 0x000e620000001000 */
[----:B------:R-:W-:Y:S01]  /*3a70*/  FMUL R3, R18, R18 ;  /* 0x0000001212037220 */ /* 0x000fe20000400000 */
[----:B------:R-:W-:Y:S02]  /*3a80*/  @!P2 FMUL R5, R5, 16777216 ;  /* 0x4b8000000505a820 */ /* 0x000fe40000400000 */
[----:B------:R-:W-:Y:S01]  /*3a90*/  FSEL R40, R40, RZ, P5 ;  /* 0x000000ff28287208 */ /* 0x000fe20002800000 */
[----:B0-----:R-:W-:Y:S01]  /*3aa0*/  FADD R23, R8, R21 ;  /* 0x0000001508177221 */ /* 0x001fe20000000000 */
[----:B------:R-:W-:Y:S01]  /*3ab0*/  FMUL R24, R24, R3 ;  /* 0x0000000318187220 */ /* 0x000fe20000400000 */
[----:B------:R-:W-:Y:S01]  /*3ac0*/  FSETP.NEU.AND P5, PT, R21, RZ, PT ;  /* 0x000000ff1500720b */ /* 0x000fe20003fad000 */
[----:B------:R-:W0:Y:S01]  /*3ad0*/  LDS R3, [R61.X4+0xd80] ;  /* 0x000d80003d037984 */ /* 0x000e220000004800 */
[C---:B------:R-:W-:Y:S01]  /*3ae0*/  FMUL R22, R23.reuse, 0.25 ;  /* 0x3e80000017167820 */ /* 0x040fe20000400000 */
[C---:B------:R-:W-:Y:S01]  /*3af0*/  FSETP.GEU.AND P1, PT, |R23|.reuse, 1.175494350822287508e-38, PT ;  /* 0x008000001700780b */ /* 0x040fe20003f2e200 */
[----:B------:R-:W-:Y:S01]  /*3b00*/  FFMA R18, R18, R40, R19 ;  /* 0x0000002812127223 */ /* 0x000fe20000000013 */
[----:B------:R-:W-:Y:S01]  /*3b10*/  FSETP.GT.AND P3, PT, |R23|, 8.50705917302346158658e+37, PT ;  /* 0x7e8000001700780b */ /* 0x000fe20003f64200 */
[----:B--2---:R-:W-:Y:S01]  /*3b20*/  FADD R35, R20, R23 ;  /* 0x0000001714237221 */ /* 0x004fe20000000000 */
[----:B------:R-:W-:Y:S01]  /*3b30*/  FFMA R24, R40, R24, R55 ;  /* 0x0000001828187223 */ /* 0x000fe20000000037 */
[----:B------:R-:W-:Y:S01]  /*3b40*/  FADD R17, R17, -R18 ;  /* 0x8000001211117221 */ /* 0x000fe20000000000 */
[----:B------:R-:W-:Y:S01]  /*3b50*/  FSEL R22, R22, R23, P3 ;  /* 0x0000001716167208 */ /* 0x000fe20001800000 */
[----:B-1----:R-:W-:Y:S01]  /*3b60*/  FMUL R42, R42, R5 ;  /* 0x000000052a2a7220 */ /* 0x002fe20000400000 */
[----:B------:R-:W-:Y:S01]  /*3b70*/  FSETP.GEU.AND P2, PT, |R35|, 1.175494350822287508e-38, PT ;  /* 0x008000002300780b */ /* 0x000fe20003f4e200 */
[----:B------:R-:W-:Y:S01]  /*3b80*/  FMUL R5, R17, R17 ;  /* 0x0000001111057220 */ /* 0x000fe20000400000 */
[C---:B------:R-:W-:Y:S01]  /*3b90*/  FMUL R34, R35.reuse, 0.25 ;  /* 0x3e80000023227820 */ /* 0x040fe20000400000 */
[----:B------:R-:W-:Y:S01]  /*3ba0*/  FSETP.GT.AND P4, PT, |R35|, 8.50705917302346158658e+37, PT ;  /* 0x7e8000002300780b */ /* 0x000fe20003f84200 */
[----:B------:R-:W-:Y:S01]  /*3bb0*/  FADD R33, R33, R24 ;  /* 0x0000001821217221 */ /* 0x000fe20000000000 */
[----:B------:R-:W-:Y:S01]  /*3bc0*/  @!P1 FMUL R22, R22, 16777216 ;  /* 0x4b80000016169820 */ /* 0x000fe20000400000 */
[----:B------:R-:W-:Y:S01]  /*3bd0*/  FMUL R38, R38, R5 ;  /* 0x0000000526267220 */ /* 0x000fe20000400000 */
[----:B------:R-:W-:Y:S01]  /*3be0*/  FSEL R42, R42, RZ, P5 ;  /* 0x000000ff2a2a7208 */ /* 0x000fe20002800000 */
[----:B------:R-:W1:Y:S01]  /*3bf0*/  LDS R5, [R61.X4+0x1200] ;  /* 0x001200003d057984 */ /* 0x000e620000004800 */
[----:B------:R3:W2:Y:S01]  /*3c00*/  MUFU.RCP R19, R22 ;  /* 0x0000001600137308 */ /* 0x0006a20000001000 */
[----:B------:R-:W-:Y:S01]  /*3c10*/  FSEL R34, R34, R35, P4 ;  /* 0x0000002322227208 */ /* 0x000fe20002000000 */
[----:B------:R-:W-:Y:S01]  /*3c20*/  @P3 FMUL R8, R8, 0.25 ;  /* 0x3e80000008083820 */ /* 0x000fe20000400000 */
[----:B------:R-:W-:Y:S01]  /*3c30*/  FFMA R17, R17, R42, R18 ;  /* 0x0000002a11117223 */ /* 0x000fe20000000012 */
[----:B------:R-:W-:Y:S01]  /*3c40*/  FFMA R33, R42, R38, R33 ;  /* 0x000000262a217223 */ /* 0x000fe20000000021 */
[----:B------:R-:W-:Y:S01]  /*3c50*/  FSETP.NEU.AND P3, PT, R23, RZ, PT ;  /* 0x000000ff1700720b */ /* 0x000fe20003f6d000 */
[----:B------:R-:W-:Y:S01]  /*3c60*/  @!P2 FMUL R34, R34, 16777216 ;  /* 0x4b8000002222a820 */ /* 0x000fe20000400000 */
[----:B------:R-:W-:Y:S01]  /*3c70*/  @!P1 FMUL R8, R8, 16777216 ;  /* 0x4b80000008089820 */ /* 0x000fe20000400000 */
[----:B------:R-:W-:Y:S01]  /*3c80*/  FADD R16, R16, -R17 ;  /* 0x8000001110107221 */ /* 0x000fe20000000000 */
[----:B---3--:R-:W-:Y:S01]  /*3c90*/  FADD R22, R4, R35 ;  /* 0x0000002304167221 */ /* 0x008fe20000000000 */
[----:B------:R-:W3:Y:S01]  /*3ca0*/  MUFU.RCP R37, R34 ;  /* 0x0000002200257308 */ /* 0x000ee20000001000 */
[----:B------:R-:W-:Y:S01]  /*3cb0*/  FADD R32, R32, R33 ;  /* 0x0000002120207221 */ /* 0x000fe20000000000 */
[----:B------:R-:W-:Y:S01]  /*3cc0*/  @P4 FMUL R20, R20, 0.25 ;  /* 0x3e80000014144820 */ /* 0x000fe20000400000 */
[C---:B------:R-:W-:Y:S01]  /*3cd0*/  FMUL R33, R22.reuse, 0.25 ;  /* 0x3e80000016217820 */ /* 0x040fe20000400000 */
[----:B------:R-:W-:Y:S01]  /*3ce0*/  FSETP.GEU.AND P1, PT, |R22|, 1.175494350822287508e-38, PT ;  /* 0x008000001600780b */ /* 0x000fe20003f2e200 */
[----:B--2---:R-:W-:Y:S01]  /*3cf0*/  FMUL R19, R19, R8 ;  /* 0x0000000813137220 */ /* 0x004fe20000400000 */
[----:B------:R-:W-:Y:S01]  /*3d00*/  FMUL R8, R16, R16 ;  /* 0x0000001010087220 */ /* 0x000fe20000400000 */
[----:B------:R-:W-:Y:S01]  /*3d10*/  FSETP.GT.AND P4, PT, |R22|, 8.50705917302346158658e+37, PT ;  /* 0x7e8000001600780b */ /* 0x000fe20003f84200 */
[----:B------:R-:W-:Y:S01]  /*3d20*/  @!P2 FMUL R20, R20, 16777216 ;  /* 0x4b8000001414a820 */ /* 0x000fe20000400000 */
[----:B------:R-:W-:Y:S01]  /*3d30*/  FSETP.NEU.AND P5, PT, R35, RZ, PT ;  /* 0x000000ff2300720b */ /* 0x000fe20003fad000 */
[----:B------:R-:W-:Y:S01]  /*3d40*/  FMUL R8, R21, R8 ;  /* 0x0000000815087220 */ /* 0x000fe20000400000 */
[----:B------:R-:W-:Y:S01]  /*3d50*/  FSEL R19, R19, RZ, P3 ;  /* 0x000000ff13137208 */ /* 0x000fe20001800000 */
[----:B0-----:R-:W-:Y:S01]  /*3d60*/  FADD R24, R3, R22 ;  /* 0x0000001603187221 */ /* 0x001fe20000000000 */
[----:B------:R-:W-:Y:S01]  /*3d70*/  FSEL R33, R33, R22, P4 ;  /* 0x0000001621217208 */ /* 0x000fe20002000000 */
[----:B---3--:R-:W-:-:S02]  /*3d80*/  FMUL R37, R37, R20 ;  /* 0x0000001425257220 */ /* 0x008fc40000400000 */
[----:B------:R-:W-:Y:S01]  /*3d90*/  FFMA R32, R19, R8, R32 ;  /* 0x0000000813207223 */ /* 0x000fe20000000020 */
[----:B------:R-:W-:Y:S01]  /*3da0*/  FFMA R16, R16, R19, R17 ;  /* 0x0000001310107223 */ /* 0x000fe20000000011 */
[----:B------:R-:W0:Y:S01]  /*3db0*/  LDS R8, [R61.X4+0x1680] ;  /* 0x001680003d087984 */ /* 0x000e220000004800 */
[----:B------:R-:W-:Y:S01]  /*3dc0*/  @!P1 FMUL R33, R33, 16777216 ;  /* 0x4b80000021219820 */ /* 0x000fe20000400000 */
[C---:B------:R-:W-:Y:S01]  /*3dd0*/  FSETP.GEU.AND P2, PT, |R24|.reuse, 1.175494350822287508e-38, PT ;  /* 0x008000001800780b */ /* 0x040fe20003f4e200 */
[C---:B------:R-:W-:Y:S01]  /*3de0*/  FMUL R17, R24.reuse, 0.25 ;  /* 0x3e80000018117820 */ /* 0x040fe20000400000 */
[----:B------:R-:W-:Y:S01]  /*3df0*/  FADD R15, R15, -R16 ;  /* 0x800000100f0f7221 */ /* 0x000fe20000000000 */
[----:B------:R-:W-:Y:S01]  /*3e00*/  FSETP.GT.AND P3, PT, |R24|, 8.50705917302346158658e+37, PT ;  /* 0x7e8000001800780b */ /* 0x000fe20003f64200 */
[----:B------:R-:W-:Y:S01]  /*3e10*/  @P4 FMUL R4, R4, 0.25 ;  /* 0x3e80000004044820 */ /* 0x000fe20000400000 */
[----:B------:R-:W2:Y:S01]  /*3e20*/  MUFU.RCP R33, R33 ;  /* 0x0000002100217308 */ /* 0x000ea20000001000 */
[----:B------:R-:W-:Y:S01]  /*3e30*/  FSEL R37, R37, RZ, P5 ;  /* 0x000000ff25257208 */ /* 0x000fe20002800000 */
[----:B------:R-:W-:Y:S01]  /*3e40*/  FMUL R18, R15, R15 ;  /* 0x0000000f0f127220 */ /* 0x000fe20000400000 */
[----:B------:R-:W-:Y:S01]  /*3e50*/  FSEL R19, R17, R24, P3 ;  /* 0x0000001811137208 */ /* 0x000fe20001800000 */
[----:B------:R-:W-:Y:S01]  /*3e60*/  @!P1 FMUL R4, R4, 16777216 ;  /* 0x4b80000004049820 */ /* 0x000fe20000400000 */
[----:B-1----:R-:W-:Y:S01]  /*3e70*/  FADD R21, R5, R24 ;  /* 0x0000001805157221 */ /* 0x002fe20000000000 */
[----:B------:R-:W-:Y:S01]  /*3e80*/  FFMA R17, R15, R37, R16 ;  /* 0x000000250f117223 */ /* 0x000fe20000000010 */
[----:B------:R-:W-:Y:S01]  /*3e90*/  FMUL R18, R23, R18 ;  /* 0x0000001217127220 */ /* 0x000fe20000400000 */
[----:B------:R-:W1:Y:S01]  /*3ea0*/  LDS R15, [R61.X4+0x1b00] ;  /* 0x001b00003d0f7984 */ /* 0x000e620000004800 */
[----:B------:R-:W-:Y:S01]  /*3eb0*/  FADD R32, R31, R32 ;  /* 0x000000201f207221 */ /* 0x000fe20000000000 */
[----:B------:R-:W-:Y:S01]  /*3ec0*/  @!P2 FMUL R19, R19, 16777216 ;  /* 0x4b8000001313a820 */ /* 0x000fe20000400000 */
[----:B------:R-:W-:Y:S01]  /*3ed0*/  FSETP.GEU.AND P4, PT, |R21|, 1.175494350822287508e-38, PT ;  /* 0x008000001500780b */ /* 0x000fe20003f8e200 */
[----:B------:R-:W-:Y:S01]  /*3ee0*/  @P3 FMUL R3, R3, 0.25 ;  /* 0x3e80000003033820 */ /* 0x000fe20000400000 */
[----:B------:R-:W-:Y:S01]  /*3ef0*/  FFMA R37, R37, R18, R32 ;  /* 0x0000001225257223 */ /* 0x000fe20000000020 */
[----:B------:R-:W-:Y:S01]  /*3f00*/  FMUL R20, R21, 0.25 ;  /* 0x3e80000015147820 */ /* 0x000fe20000400000 */
[----:B------:R-:W3:Y:S01]  /*3f10*/  MUFU.RCP R18, R19 ;  /* 0x0000001300127308 */ /* 0x000ee20000001000 */
[----:B--2---:R-:W-:Y:S01]  /*3f20*/  FMUL R33, R33, R4 ;  /* 0x0000000421217220 */ /* 0x004fe20000400000 */
[----:B------:R-:W-:Y:S01]  /*3f30*/  FSETP.GT.AND P3, PT, |R21|, 8.50705917302346158658e+37, PT ;  /* 0x7e8000001500780b */ /* 0x000fe20003f64200 */
[----:B------:R-:W2:Y:S01]  /*3f40*/  LDS R4, [R61.X4+0x1f80] ;  /* 0x001f80003d047984 */ /* 0x000ea20000004800 */
[----:B------:R-:W-:-:S03]  /*3f50*/  FADD R14, R14, -R17 ;  /* 0x800000110e0e7221 */ /* 0x000fc60000000000 */
[----:B------:R-:W-:Y:S06]  /*3f60*/  BAR.SYNC 0x0 ;  /* 0x0000000000007b1d */ /* 0x000fec0000000000 */
[----:B------:R-:W-:Y:S01]  /*3f70*/  FSETP.NEU.AND P1, PT, R22, RZ, PT ;  /* 0x000000ff1600720b */ /* 0x000fe20003f2d000 */
[----:B------:R-:W-:Y:S01]  /*3f80*/  FMUL R16, R14, R14 ;  /* 0x0000000e0e107220 */ /* 0x000fe20000400000 */
[----:B------:R-:W-:Y:S01]  /*3f90*/  FSEL R20, R20, R21, P3 ;  /* 0x0000001514147208 */ /* 0x000fe20001800000 */
[----:B------:R-:W-:Y:S01]  /*3fa0*/  @!P2 FMUL R3, R3, 16777216 ;  /* 0x4b8000000303a820 */ /* 0x000fe20000400000 */
[----:B------:R-:W-:Y:S01]  /*3fb0*/  FSEL R33, R33, RZ, P1 ;  /* 0x000000ff21217208 */ /* 0x000fe20000800000 */
[----:B------:R-:W-:Y:S01]  /*3fc0*/  FADD R30, R30, R37 ;  /* 0x000000251e1e7221 */ /* 0x000fe20000000000 */
[----:B------:R-:W-:Y:S01]  /*3fd0*/  FMUL R16, R35, R16 ;  /* 0x0000001023107220 */ /* 0x000fe20000400000 */
[----:B------:R-:W-:Y:S01]  /*3fe0*/  @!P4 FMUL R20, R20, 16777216 ;  /* 0x4b8000001414c820 */ /* 0x000fe20000400000 */
[----:B---3--:R-:W-:Y:S01]  /*3ff0*/  FMUL R18, R18, R3 ;  /* 0x0000000312127220 */ /* 0x008fe20000400000 */
[----:B------:R-:W-:Y:S01]  /*4000*/  FSETP.NEU.AND P1, PT, R24, RZ, PT ;  /* 0x000000ff1800720b */ /* 0x000fe20003f2d000 */
[----:B------:R-:W-:Y:S01]  /*4010*/  FFMA R16, R33, R16, R30 ;  /* 0x0000001021107223 */ /* 0x000fe2000000001e */
[----:B0-----:R-:W-:Y:S01]  /*4020*/  FADD R30, R8, R21 ;  /* 0x00000015081e7221 */ /* 0x001fe20000000000 */
[----:B------:R-:W-:Y:S01]  /*4030*/  FFMA R14, R14, R33, R17 ;  /* 0x000000210e0e7223 */ /* 0x000fe20000000011 */
[----:B------:R-:W0:Y:S01]  /*4040*/  MUFU.RCP R20, R20 ;  /* 0x0000001400147308 */ /* 0x000e220000001000 */
[----:B------:R-:W-:Y:S01]  /*4050*/  FSEL R18, R18, RZ, P1 ;  /* 0x000000ff12127208 */ /* 0x000fe20000800000 */
[C---:B------:R-:W-:Y:S01]  /*4060*/  FMUL R17, R30.reuse, 0.25 ;  /* 0x3e8000001e117820 */ /* 0x040fe20000400000 */
[C---:B------:R-:W-:Y:S01]  /*4070*/  FSETP.GEU.AND P1, PT, |R30|.reuse, 1.175494350822287508e-38, PT ;  /* 0x008000001e00780b */ /* 0x040fe20003f2e200 */
[----:B------:R-:W-:Y:S01]  /*4080*/  @P3 FMUL R5, R5, 0.25 ;  /* 0x3e80000005053820 */ /* 0x000fe20000400000 */
[----:B------:R-:W-:Y:S01]  /*4090*/  FSETP.GT.AND P5, PT, |R30|, 8.50705917302346158658e+37, PT ;  /* 0x7e8000001e00780b */ /* 0x000fe20003fa4200 */
[----:B------:R-:W-:Y:S01]  /*40a0*/  FADD R13, R13, -R14 ;  /* 0x8000000e0d0d7221 */ /* 0x000fe20000000000 */
[----:B-1----:R-:W-:Y:S01]  /*40b0*/  FADD R19, R15, R30 ;  /* 0x0000001e0f137221 */ /* 0x002fe20000000000 */
[----:B------:R-:W-:Y:S01]  /*40c0*/  @!P4 FMUL R5, R5, 16777216 ;  /* 0x4b8000000505c820 */ /* 0x000fe20000400000 */
[----:B------:R-:W-:Y:S01]  /*40d0*/  FSEL R17, R17, R30, P5 ;  /* 0x0000001e11117208 */ /* 0x000fe20002800000 */
[----:B------:R-:W-:Y:S01]  /*40e0*/  FMUL R3, R13, R13 ;  /* 0x0000000d0d037220 */ /* 0x000fe20000400000 */
[----:B------:R-:W-:Y:S01]  /*40f0*/  FSETP.NEU.AND P3, PT, R21, RZ, PT ;  /* 0x000000ff1500720b */ /* 0x000fe20003f6d000 */
[----:B------:R-:W-:Y:S01]  /*4100*/  FFMA R13, R13, R18, R14 ;  /* 0x000000120d0d7223 */ /* 0x000fe2000000000e */
[----:B------:R-:W-:Y:S01]  /*4110*/  FSETP.GEU.AND P2, PT, |R19|, 1.175494350822287508e-38, PT ;  /* 0x008000001300780b */ /* 0x000fe20003f4e200 */
[----:B------:R-:W-:Y:S01]  /*4120*/  FADD R29, R29, R16 ;  /* 0x000000101d1d7221 */ /* 0x000fe20000000000 */
[----:B------:R-:W-:Y:S01]  /*4130*/  FMUL R14, R19, 0.25 ;  /* 0x3e800000130e7820 */ /* 0x000fe20000400000 */
[----:B0-----:R-:W-:Y:S01]  /*4140*/  FMUL R20, R20, R5 ;  /* 0x0000000514147220 */ /* 0x001fe20000400000 */
[----:B------:R-:W-:Y:S01]  /*4150*/  @!P1 FMUL R17, R17, 16777216 ;  /* 0x4b80000011119820 */ /* 0x000fe20000400000 */
[----:B--2---:R-:W-:Y:S01]  /*4160*/  FADD R16, R4, R19 ;  /* 0x0000001304107221 */ /* 0x004fe20000000000 */
[--C-:B------:R-:W-:Y:S01]  /*4170*/  FADD R12, R12, -R13.reuse ;  /* 0x8000000d0c0c7221 */ /* 0x100fe20000000000 */
[----:B------:R-:W-:Y:S01]  /*4180*/  FMUL R3, R22, R3 ;  /* 0x0000000316037220 */ /* 0x000fe20000400000 */
[----:B------:R-:W-:Y:S01]  /*4190*/  FSEL R20, R20, RZ, P3 ;  /* 0x000000ff14147208 */ /* 0x000fe20001800000 */
[----:B------:R-:W-:Y:S01]  /*41a0*/  @P5 FMUL R8, R8, 0.25 ;  /* 0x3e80000008085820 */ /* 0x000fe20000400000 */
[----:B------:R-:W-:Y:S01]  /*41b0*/  FSETP.GT.AND P3, PT, |R19|, 8.50705917302346158658e+37, PT ;  /* 0x7e8000001300780b */ /* 0x000fe20003f64200 */
[----:B------:R-:W0:Y:S01]  /*41c0*/  MUFU.RCP R17, R17 ;  /* 0x0000001100117308 */ /* 0x000e220000001000 */
[----:B------:R-:W-:Y:S01]  /*41d0*/  FSETP.GEU.AND P4, PT, |R16|, 1.175494350822287508e-38, PT ;  /* 0x008000001000780b */ /* 0x000fe20003f8e200 */
[----:B------:R-:W1:Y:S01]  /*41e0*/  SHFL.BFLY PT, R23, R16, 0x10, 0x1f ;  /* 0x0e001f0010177f89 */ /* 0x000e6200000e0000 */
[----:B------:R-:W-:Y:S01]  /*41f0*/  FSEL R14, R14, R19, P3 ;  /* 0x000000130e0e7208 */ /* 0x000fe20001800000 */
[C---:B------:R-:W-:Y:S01]  /*4200*/  FMUL R5, R12.reuse, R12 ;  /* 0x0000000c0c057220 */ /* 0x040fe20000400000 */
[----:B------:R-:W-:Y:S01]  /*4210*/  FFMA R12, R12, R20, R13 ;  /* 0x000000140c0c7223 */ /* 0x000fe2000000000d */
[C---:B------:R-:W-:Y:S01]  /*4220*/  FMUL R13, R16.reuse, 0.25 ;  /* 0x3e800000100d7820 */ /* 0x040fe20000400000 */
[----:B------:R-:W-:Y:S01]  /*4230*/  FSETP.GT.AND P5, PT, |R16|, 8.50705917302346158658e+37, PT ;  /* 0x7e8000001000780b */ /* 0x000fe20003fa4200 */
[----:B------:R-:W-:Y:S01]  /*4240*/  @!P2 FMUL R14, R14, 16777216 ;  /* 0x4b8000000e0ea820 */ /* 0x000fe20000400000 */
[----:B------:R-:W-:Y:S01]  /*4250*/  FFMA R3, R18, R3, R29 ;  /* 0x0000000312037223 */ /* 0x000fe2000000001d */
[----:B------:R-:W-:Y:S01]  /*4260*/  @!P1 FMUL R8, R8, 16777216 ;  /* 0x4b80000008089820 */ /* 0x000fe20000400000 */
[----:B------:R-:W-:Y:S01]  /*4270*/  FSEL R13, R13, R16, P5 ;  /* 0x000000100d0d7208 */ /* 0x000fe20002800000 */
[----:B------:R-:W-:Y:S01]  /*4280*/  FMUL R5, R24, R5 ;  /* 0x0000000518057220 */ /* 0x000fe20000400000 */
[----:B------:R-:W-:Y:S01]  /*4290*/  FADD R3, R28, R3 ;  /* 0x000000031c037221 */ /* 0x000fe20000000000 */
[----:B------:R-:W2:Y:S01]  /*42a0*/  MUFU.RCP R14, R14 ;  /* 0x0000000e000e7308 */ /* 0x000ea20000001000 */
[----:B------:R-:W-:Y:S01]  /*42b0*/  FADD R11, R11, -R12 ;  /* 0x8000000c0b0b7221 */ /* 0x000fe20000000000 */
[----:B0-----:R-:W-:Y:S01]  /*42c0*/  FMUL R17, R17, R8 ;  /* 0x0000000811117220 */ /* 0x001fe20000400000 */
[----:B------:R-:W-:Y:S01]  /*42d0*/  FSETP.NEU.AND P1, PT, R30, RZ, PT ;  /* 0x000000ff1e00720b */ /* 0x000fe20003f2d000 */
[----:B------:R-:W-:Y:S01]  /*42e0*/  @!P4 FMUL R13, R13, 16777216 ;  /* 0x4b8000000d0dc820 */ /* 0x000fe20000400000 */
[----:B------:R-:W-:Y:S01]  /*42f0*/  FFMA R20, R20, R5, R3 ;  /* 0x0000000514147223 */ /* 0x000fe20000000003 */
[----:B------:R-:W-:Y:S01]  /*4300*/  FMUL R8, R11, R11 ;  /* 0x0000000b0b087220 */ /* 0x000fe20000400000 */
[----:B------:R-:W-:Y:S01]  /*4310*/  FSEL R17, R17, RZ, P1 ;  /* 0x000000ff11117208 */ /* 0x000fe20000800000 */
[----:B------:R-:W-:Y:S01]  /*4320*/  @P3 FMUL R15, R15, 0.25 ;  /* 0x3e8000000f0f3820 */ /* 0x000fe20000400000 */
[----:B------:R-:W-:Y:S01]  /*4330*/  FADD R20, R27, R20 ;  /* 0x000000141b147221 */ /* 0x000fe20000000000 */
[----:B------:R-:W0:Y:S01]  /*4340*/  MUFU.RCP R13, R13 ;  /* 0x0000000d000d7308 */ /* 0x000e220000001000 */
[----:B------:R-:W-:Y:S01]  /*4350*/  FMUL R8, R21, R8 ;  /* 0x0000000815087220 */ /* 0x000fe20000400000 */
[----:B------:R-:W-:Y:S01]  /*4360*/  @!P2 FMUL R15, R15, 16777216 ;  /* 0x4b8000000f0fa820 */ /* 0x000fe20000400000 */
[----:B------:R-:W-:Y:S01]  /*4370*/  FFMA R11, R11, R17, R12 ;  /* 0x000000110b0b7223 */ /* 0x000fe2000000000c */
[----:B------:R-:W-:Y:S01]  /*4380*/  @P5 FMUL R4, R4, 0.25 ;  /* 0x3e80000004045820 */ /* 0x000fe20000400000 */
[----:B------:R-:W-:Y:S01]  /*4390*/  FFMA R17, R17, R8, R20 ;  /* 0x0000000811117223 */ /* 0x000fe20000000014 */
[----:B-1----:R-:W-:Y:S01]  /*43a0*/  FADD R8, R16, R23 ;  /* 0x0000001710087221 */ /* 0x002fe20000000000 */
[----:B--2---:R-:W-:Y:S01]  /*43b0*/  FMUL R14, R14, R15 ;  /* 0x0000000f0e0e7220 */ /* 0x004fe20000400000 */
[----:B------:R-:W-:Y:S01]  /*43c0*/  FSETP.NEU.AND P1, PT, R19, RZ, PT ;  /* 0x000000ff1300720b */ /* 0x000fe20003f2d000 */
[--C-:B------:R-:W-:Y:S01]  /*43d0*/  FADD R10, R10, -R11.reuse ;  /* 0x8000000b0a0a7221 */ /* 0x100fe20000000000 */
[----:B------:R-:W-:Y:S01]  /*43e0*/  @!P4 FMUL R4, R4, 16777216 ;  /* 0x4b8000000404c820 */ /* 0x000fe20000400000 */
[C---:B------:R-:W-:Y:S01]  /*43f0*/  FSETP.GEU.AND P3, PT, |R8|.reuse, 1.175494350822287508e-38, PT ;  /* 0x008000000800780b */ /* 0x040fe20003f6e200 */
[----:B------:R-:W-:Y:S01]  /*4400*/  FMUL R5, R8, 0.25 ;  /* 0x3e80000008057820 */ /* 0x000fe20000400000 */
[----:B------:R-:W-:Y:S01]  /*4410*/  FSEL R14, R14, RZ, P1 ;  /* 0x000000ff0e0e7208 */ /* 0x000fe20000800000 */
[----:B------:R-:W-:Y:S01]  /*4420*/  FMUL R3, R10, R10 ;  /* 0x0000000a0a037220 */ /* 0x000fe20000400000 */
[----:B------:R-:W-:Y:S01]  /*4430*/  FSETP.GT.AND P1, PT, |R8|, 8.50705917302346158658e+37, PT ;  /* 0x7e8000000800780b */ /* 0x000fe20003f24200 */
[----:B0-----:R-:W-:Y:S01]  /*4440*/  FMUL R13, R13, R4 ;  /* 0x000000040d0d7220 */ /* 0x001fe20000400000 */
[----:B------:R-:W0:Y:S01]  /*4450*/  SHFL.BFLY PT, R15, R8, 0x8, 0x1f ;  /* 0x0d001f00080f7f89 */ /* 0x000e2200000e0000 */
[----:B------:R-:W-:Y:S01]  /*4460*/  FSETP.NEU.AND P2, PT, R16, RZ, PT ;  /* 0x000000ff1000720b */ /* 0x000fe20003f4d000 */
[----:B------:R-:W-:Y:S01]  /*4470*/  FFMA R10, R10, R14, R11 ;  /* 0x0000000e0a0a7223 */ /* 0x000fe2000000000b */
[----:B------:R-:W-:Y:S01]  /*4480*/  FSEL R11, R5, R8, P1 ;  /* 0x00000008050b7208 */ /* 0x000fe20000800000 */
[----:B------:R-:W-:Y:S01]  /*4490*/  FADD R17, R26, R17 ;  /* 0x000000111a117221 */ /* 0x000fe20000000000 */
[----:B------:R-:W-:Y:S01]  /*44a0*/  FSEL R13, R13, RZ, P2 ;  /* 0x000000ff0d0d7208 */ /* 0x000fe20001000000 */
[----:B------:R-:W-:Y:S01]  /*44b0*/  FADD R9, R9, -R10 ;  /* 0x8000000a09097221 */ /* 0x000fe20000000000 */
[----:B------:R-:W-:Y:S01]  /*44c0*/  FMUL R3, R30, R3 ;  /* 0x000000031e037220 */ /* 0x000fe20000400000 */
[----:B------:R-:W-:-:S02]  /*44d0*/  @!P3 FMUL R11, R11, 16777216 ;  /* 0x4b8000000b0bb820 */ /* 0x000fc40000400000 */
[C---:B------:R-:W-:Y:S01]  /*44e0*/  FFMA R10, R9.reuse, R13, R10 ;  /* 0x0000000d090a7223 */ /* 0x040fe2000000000a */
[----:B------:R-:W-:Y:S01]  /*44f0*/  FFMA R14, R14, R3, R17 ;  /* 0x000000030e0e7223 */ /* 0x000fe20000000011 */
[----:B------:R-:W-:Y:S01]  /*4500*/  FMUL R4, R9, R9 ;  /* 0x0000000909047220 */ /* 0x000fe20000400000 */
[----:B------:R-:W1:Y:S01]  /*4510*/  MUFU.RCP R12, R11 ;  /* 0x0000000b000c7308 */ /* 0x000e620000001000 */
[----:B------:R-:W-:Y:S01]  /*4520*/  @P1 FMUL R23, R23, 0.25 ;  /* 0x3e80000017171820 */ /* 0x000fe20000400000 */
[----:B------:R-:W-:Y:S01]  /*4530*/  FADD R14, R25, R14 ;  /* 0x0000000e190e7221 */ /* 0x000fe20000000000 */
[----:B------:R-:W2:Y:S01]  /*4540*/  SHFL.BFLY PT, R3, R10, 0x10, 0x1f ;  /* 0x0e001f000a037f89 */ /* 0x000ea200000e0000 */
[----:B------:R-:W-:Y:S01]  /*4550*/  FMUL R4, R19, R4 ;  /* 0x0000000413047220 */ /* 0x000fe20000400000 */
[----:B------:R-:W-:Y:S01]  /*4560*/  @!P3 FMUL R23, R23, 16777216 ;  /* 0x4b8000001717b820 */ /* 0x000fe20000400000 */
[C---:B------:R-:W-:Y:S02]  /*4570*/  FSETP.NEU.AND P1, PT, R8.reuse, RZ, PT ;  /* 0x000000ff0800720b */ /* 0x040fe40003f2d000 */
[----:B------:R-:W-:Y:S01]  /*4580*/  FFMA R4, R13, R4, R14 ;  /* 0x000000040d047223 */ /* 0x000fe2000000000e */
[----:B0-----:R-:W-:-:S04]  /*4590*/  FADD R13, R8, R15 ;  /* 0x0000000f080d7221 */ /* 0x001fc80000000000 */
[----:B------:R-:W0:Y:S01]  /*45a0*/  SHFL.BFLY PT, R5, R4, 0x10, 0x1f ;  /* 0x0e001f0004057f89 */ /* 0x000e2200000e0000 */
[C---:B------:R-:W-:Y:S01]  /*45b0*/  FMUL R14, R13.reuse, 0.25 ;  /* 0x3e8000000d0e7820 */ /* 0x040fe20000400000 */
[----:B-1----:R-:W-:Y:S01]  /*45c0*/  FMUL R12, R12, R23 ;  /* 0x000000170c0c7220 */ /* 0x002fe20000400000 */
[----:B------:R-:W-:-:S04]  /*45d0*/  FSETP.GEU.AND P2, PT, |R13|, 1.175494350822287508e-38, PT ;  /* 0x008000000d00780b */ /* 0x000fc80003f4e200 */
[----:B------:R-:W-:Y:S02]  /*45e0*/  FSEL R12, R12, RZ, P1 ;  /* 0x000000ff0c0c7208 */ /* 0x000fe40000800000 */
[----:B------:R-:W-:-:S04]  /*45f0*/  FSETP.GT.AND P1, PT, |R13|, 8.50705917302346158658e+37, PT ;  /* 0x7e8000000d00780b */ /* 0x000fc80003f24200 */
[----:B------:R-:W-:Y:S01]  /*4600*/  FSEL R14, R14, R13, P1 ;  /* 0x0000000d0e0e7208 */ /* 0x000fe20000800000 */
[----:B--2---:R-:W-:-:S04]  /*4610*/  FADD R3, -R10, R3 ;  /* 0x000000030a037221 */ /* 0x004fc80000000100 */
[----:B------:R-:W-:Y:S01]  /*4620*/  @!P2 FMUL R14, R14, 16777216 ;  /* 0x4b8000000e0ea820 */ /* 0x000fe20000400000 */
[C---:B------:R-:W-:Y:S01]  /*4630*/  FFMA R10, R3.reuse, R12, R10 ;  /* 0x0000000c030a7223 */ /* 0x040fe2000000000a */
[----:B------:R-:W-:Y:S02]  /*4640*/  FMUL R3, R3, R3 ;  /* 0x0000000303037220 */ /* 0x000fe40000400000 */
[----:B------:R-:W-:Y:S01]  /*4650*/  @P1 FMUL R15, R15, 0.25 ;  /* 0x3e8000000f0f1820 */ /* 0x000fe20000400000 */
[----:B0-----:R-:W-:Y:S01]  /*4660*/  FADD R5, R4, R5 ;  /* 0x0000000504057221 */ /* 0x001fe20000000000 */
[----:B------:R-:W-:Y:S01]  /*4670*/  FMUL R3, R16, R3 ;  /* 0x0000000310037220 */ /* 0x000fe20000400000 */
[----:B------:R-:W0:Y:S01]  /*4680*/  MUFU.RCP R14, R14 ;  /* 0x0000000e000e7308 */ /* 0x000e220000001000 */
[----:B------:R-:W1:Y:S01]  /*4690*/  SHFL.BFLY PT, R9, R10, 0x8, 0x1f ;  /* 0x0d001f000a097f89 */ /* 0x000e6200000e0000 */
[----:B------:R-:W-:Y:S01]  /*46a0*/  @!P2 FMUL R15, R15, 16777216 ;  /* 0x4b8000000f0fa820 */ /* 0x000fe20000400000 */
[----:B------:R-:W-:Y:S01]  /*46b0*/  FFMA R3, R12, R3, R5 ;  /* 0x000000030c037223 */ /* 0x000fe20000000005 */
[----:B------:R-:W-:-:S02]  /*46c0*/  FSETP.NEU.AND P1, PT, R13, RZ, PT ;  /* 0x000000ff0d00720b */ /* 0x000fc40003f2d000 */
[----:B------:R-:W-:Y:S02]  /*46d0*/  ISETP.GE.AND P2, PT, R2, 0x40, PT ;  /* 0x000000400200780c */ /* 0x000fe40003f46270 */
[----:B------:R-:W2:Y:S01]  /*46e0*/  SHFL.BFLY PT, R4, R3, 0x8, 0x1f ;  /* 0x0d001f0003047f89 */ /* 0x000ea200000e0000 */
[----:B0-----:R-:W-:-:S05]  /*46f0*/  FMUL R15, R14, R15 ;  /* 0x0000000f0e0f7220 */ /* 0x001fca0000400000 */
[----:B------:R-:W-:Y:S02]  /*4700*/  FSEL R15, R15, RZ, P1 ;  /* 0x000000ff0f0f7208 */ /* 0x000fe40000800000 */
[----:B------:R-:W-:Y:S01]  /*4710*/  ISETP.NE.AND P1, PT, R6, RZ, PT ;  /* 0x000000ff0600720c */ /* 0x000fe20003f25270 */
[----:B-1----:R-:W-:Y:S01]  /*4720*/  FADD R9, -R10, R9 ;  /* 0x000000090a097221 */ /* 0x002fe20000000100 */
[----:B------:R-:W-:-:S03]  /*4730*/  SHF.L.U32 R6, R7, 0x5, RZ ;  /* 0x0000000507067819 */ /* 0x000fc600000006ff */
[C---:B------:R-:W-:Y:S01]  /*4740*/  FMUL R5, R9.reuse, R9 ;  /* 0x0000000909057220 */ /* 0x040fe20000400000 */
[----:B------:R-:W-:Y:S01]  /*4750*/  FFMA R9, R9, R15, R10 ;  /* 0x0000000f09097223 */ /* 0x000fe2000000000a */
[----:B--2---:R-:W-:Y:S02]  /*4760*/  FADD R4, R3, R4 ;  /* 0x0000000403047221 */ /* 0x004fe40000000000 */
[----:B------:R-:W-:-:S04]  /*4770*/  FMUL R5, R8, R5 ;  /* 0x0000000508057220 */ /* 0x000fc80000400000 */
[----:B------:R-:W-:Y:S01]  /*4780*/  FFMA R5, R15, R5, R4 ;  /* 0x000000050f057223 */ /* 0x000fe20000000004 */
[----:B------:R-:W-:Y:S05]  /*4790*/  @P1 BRA `(.L_x_4) ;  /* 0x0000004000001947 */ /* 0x000fea0003800000 */
[----:B------:R-:W-:-:S05]  /*47a0*/  LOP3.LUT R4, R6, R59, RZ, 0xfc, !PT ;  /* 0x0000003b06047212 */ /* 0x000fca00078efcff */
[----:B------:R0:W-:Y:S04]  /*47b0*/  STS [R4], R9 ;  /* 0x0000000904007388 */ /* 0x0001e80000000800 */
[----:B------:R0:W-:Y:S04]  /*47c0*/  STS [R4+0x100], R5 ;  /* 0x0001000504007388 */ /* 0x0001e80000000800 */
[----:B------:R0:W-:Y:S02]  /*47d0*/  STS [R4+0x200], R13 ;  /* 0x0002000d04007388 */ /* 0x0001e40000000800 */
.L_x_4:
[----:B------:R-:W-:Y:S05]  /*47e0*/  BSYNC B0 ;  /* 0x0000000000007941 */ /* 0x000fea0003800000 */
.L_x_3:
[----:B------:R-:W-:Y:S06]  /*47f0*/  BAR.SYNC 0x0 ;  /* 0x0000000000007b1d */ /* 0x000fec0000000000 */
[----:B0-----:R-:W0:Y:S01]  /*4800*/  @!P2 LDS R5, [R2.X4+0x200] ;  /* 0x000200000205a984 */ /* 0x001e220000004800 */
[----:B------:R-:W-:-:S03]  /*4810*/  ISETP.EQ.AND P0, PT, R60, RZ, !P0 ;  /* 0x000000ff3c00720c */ /* 0x000fc60004702270 */
[----:B------:R-:W-:Y:S04]  /*4820*/  @!P2 LDS R3, [R2.X4] ;  /* 0x000000000203a984 */ /* 0x000fe80000004800 */
[----:B------:R-:W1:Y:S04]  /*4830*/  @!P2 LDS R4, [R2.X4+0x100] ;  /* 0x000100000204a984 */ /* 0x000e680000004800 */
[----:B0-----:R-:W0:Y:S04]  /*4840*/  SHFL.BFLY PT, R10, R5, 0x4, 0x1f ;  /* 0x0c801f00050a7f89 */ /* 0x001e2800000e0000 */
[----:B-1----:R-:W1:Y:S01]  /*4850*/  SHFL.BFLY PT, R9, R4, 0x4, 0x1f ;  /* 0x0c801f0004097f89 */ /* 0x002e6200000e0000 */
[----:B0-----:R-:W-:-:S04]  /*4860*/  FADD R11, R5, R10 ;  /* 0x0000000a050b7221 */ /* 0x001fc80000000000 */
[C---:B------:R-:W-:Y:S01]  /*4870*/  FMUL R8, R11.reuse, 0.25 ;  /* 0x3e8000000b087820 */ /* 0x040fe20000400000 */
[C---:B------:R-:W-:Y:S01]  /*4880*/  FSETP.GEU.AND P2, PT, |R11|.reuse, 1.175494350822287508e-38, PT ;  /* 0x008000000b00780b */ /* 0x040fe20003f4e200 */
[----:B------:R-:W0:Y:S01]  /*4890*/  SHFL.BFLY PT, R14, R11, 0x2, 0x1f ;  /* 0x0c401f000b0e7f89 */ /* 0x000e2200000e0000 */
[----:B------:R-:W-:Y:S01]  /*48a0*/  FSETP.GT.AND P1, PT, |R11|, 8.50705917302346158658e+37, PT ;  /* 0x7e8000000b00780b */ /* 0x000fe20003f24200 */
[----:B-1----:R-:W-:-:S03]  /*48b0*/  FADD R4, R4, R9 ;  /* 0x0000000904047221 */ /* 0x002fc60000000000 */
[----:B------:R-:W-:Y:S02]  /*48c0*/  FSEL R12, R8, R11, P1 ;  /* 0x0000000b080c7208 */ /* 0x000fe40000800000 */
[----:B------:R-:W1:Y:S05]  /*48d0*/  SHFL.BFLY PT, R8, R3, 0x4, 0x1f ;  /* 0x0c801f0003087f89 */ /* 0x000e6a00000e0000 */
[----:B------:R-:W-:Y:S02]  /*48e0*/  @!P2 FMUL R12, R12, 16777216 ;  /* 0x4b8000000c0ca820 */ /* 0x000fe40000400000 */
[----:B------:R-:W-:Y:S02]  /*48f0*/  @P1 FMUL R10, R10, 0.25 ;  /* 0x3e8000000a0a1820 */ /* 0x000fe40000400000 */
[----:B------:R2:W3:Y:S02]  /*4900*/  MUFU.RCP R13, R12 ;  /* 0x0000000c000d7308 */ /* 0x0004e40000001000 */
[----:B------:R-:W-:Y:S01]  /*4910*/  @!P2 FMUL R10, R10, 16777216 ;  /* 0x4b8000000a0aa820 */ /* 0x000fe20000400000 */
[C---:B------:R-:W-:Y:S01]  /*4920*/  FSETP.NEU.AND P2, PT, R11.reuse, RZ, PT ;  /* 0x000000ff0b00720b */ /* 0x040fe20003f4d000 */
[----:B0-----:R-:W-:-:S04]  /*4930*/  FADD R15, R11, R14 ;  /* 0x0000000e0b0f7221 */ /* 0x001fc80000000000 */
[C---:B------:R-:W-:Y:S01]  /*4940*/  FMUL R16, R15.reuse, 0.25 ;  /* 0x3e8000000f107820 */ /* 0x040fe20000400000 */
[C---:B------:R-:W-:Y:S01]  /*4950*/  FSETP.GEU.AND P3, PT, |R15|.reuse, 1.175494350822287508e-38, PT ;  /* 0x008000000f00780b */ /* 0x040fe20003f6e200 */
[----:B--2---:R-:W0:Y:S01]  /*4960*/  SHFL.BFLY PT, R12, R15, 0x1, 0x1f ;  /* 0x0c201f000f0c7f89 */ /* 0x004e2200000e0000 */
[----:B------:R-:W-:Y:S01]  /*4970*/  FSETP.GT.AND P1, PT, |R15|, 8.50705917302346158658e+37, PT ;  /* 0x7e8000000f00780b */ /* 0x000fe20003f24200 */
[----:B---3--:R-:W-:Y:S01]  /*4980*/  FMUL R13, R13, R10 ;  /* 0x0000000a0d0d7220 */ /* 0x008fe20000400000 */
[----:B-1----:R-:W-:Y:S02]  /*4990*/  FADD R8, -R3, R8 ;  /* 0x0000000803087221 */ /* 0x002fe40000000100 */
[----:B------:R-:W-:Y:S02]  /*49a0*/  FSEL R16, R16, R15, P1 ;  /* 0x0000000f10107208 */ /* 0x000fe40000800000 */
[----:B------:R-:W-:Y:S01]  /*49b0*/  FSEL R13, R13, RZ, P2 ;  /* 0x000000ff0d0d7208 */ /* 0x000fe20001000000 */
[----:B------:R-:W-:-:S04]  /*49c0*/  FMUL R10, R8, R8 ;  /* 0x00000008080a7220 */ /* 0x000fc80000400000 */
[----:B------:R-:W-:Y:S01]  /*49d0*/  FFMA R3, R8, R13, R3 ;  /* 0x0000000d08037223 */ /* 0x000fe20000000003 */
[----:B------:R-:W-:Y:S01]  /*49e0*/  @!P3 FMUL R16, R16, 16777216 ;  /* 0x4b8000001010b820 */ /* 0x000fe20000400000 */
[----:B------:R-:W-:Y:S01]  /*49f0*/  FMUL R10, R5, R10 ;  /* 0x0000000a050a7220 */ /* 0x000fe20000400000 */
[----:B------:R-:W-:Y:S01]  /*4a00*/  @P1 FMUL R14, R14, 0.25 ;  /* 0x3e8000000e0e1820 */ /* 0x000fe20000400000 */
[----:B------:R-:W-:Y:S01]  /*4a10*/  FSETP.NEU.AND P1, PT, R15, RZ, PT ;  /* 0x000000ff0f00720b */ /* 0x000fe20003f2d000 */
[----:B------:R-:W1:Y:S01]  /*4a20*/  SHFL.BFLY PT, R8, R3, 0x2, 0x1f ;  /* 0x0c401f0003087f89 */ /* 0x000e6200000e0000 */
[----:B------:R-:W2:Y:S01]  /*4a30*/  MUFU.RCP R9, R16 ;  /* 0x0000001000097308 */ /* 0x000ea20000001000 */
[----:B------:R-:W-:Y:S01]  /*4a40*/  FFMA R4, R13, R10, R4 ;  /* 0x0000000a0d047223 */ /* 0x000fe20000000004 */
[----:B------:R-:W-:-:S04]  /*4a50*/  @!P3 FMUL R14, R14, 16777216 ;  /* 0x4b8000000e0eb820 */ /* 0x000fc80000400000 */
[----:B------:R-:W3:Y:S01]  /*4a60*/  SHFL.BFLY PT, R5, R4, 0x2, 0x1f ;  /* 0x0c401f0004057f89 */ /* 0x000ee200000e0000 */
[----:B0-----:R-:W-:-:S04]  /*4a70*/  FADD R13, R15, R12 ;  /* 0x0000000c0f0d7221 */ /* 0x001fc80000000000 */
[C---:B------:R-:W-:Y:S01]  /*4a80*/  FMUL R10, R13.reuse, 0.25 ;  /* 0x3e8000000d0a7820 */ /* 0x040fe20000400000 */
[----:B------:R-:W-:Y:S01]  /*4a90*/  FSETP.GEU.AND P2, PT, |R13|, 1.175494350822287508e-38, PT ;  /* 0x008000000d00780b */ /* 0x000fe20003f4e200 */
[----:B--2---:R-:W-:-:S05]  /*4aa0*/  FMUL R9, R9, R14 ;  /* 0x0000000e09097220 */ /* 0x004fca0000400000 */
[----:B------:R-:W-:Y:S01]  /*4ab0*/  FSEL R9, R9, RZ, P1 ;  /* 0x000000ff09097208 */ /* 0x000fe20000800000 */
[----:B-1----:R-:W-:Y:S01]  /*4ac0*/  FADD R8, -R3, R8 ;  /* 0x0000000803087221 */ /* 0x002fe20000000100 */
[----:B------:R-:W-:-:S03]  /*4ad0*/  FSETP.GT.AND P1, PT, |R13|, 8.50705917302346158658e+37, PT ;  /* 0x7e8000000d00780b */ /* 0x000fc60003f24200 */
[C---:B------:R-:W-:Y:S01]  /*4ae0*/  FFMA R3, R8.reuse, R9, R3 ;  /* 0x0000000908037223 */ /* 0x040fe20000000003 */
[----:B------:R-:W-:Y:S01]  /*4af0*/  FMUL R8, R8, R8 ;  /* 0x0000000808087220 */ /* 0x000fe20000400000 */
[----:B------:R-:W-:Y:S01]  /*4b00*/  FSEL R14, R10, R13, P1 ;  /* 0x0000000d0a0e7208 */ /* 0x000fe20000800000 */
[----:B---3--:R-:W-:Y:S02]  /*4b10*/  FADD R4, R4, R5 ;  /* 0x0000000504047221 */ /* 0x008fe40000000000 */
[----:B------:R-:W-:Y:S01]  /*4b20*/  FMUL R8, R11, R8 ;  /* 0x000000080b087220 */ /* 0x000fe20000400000 */
[----:B------:R-:W0:Y:S01]  /*4b30*/  SHFL.BFLY PT, R10, R3, 0x1, 0x1f ;  /* 0x0c201f00030a7f89 */ /* 0x000e2200000e0000 */
[----:B------:R-:W-:Y:S01]  /*4b40*/  @!P2 FMUL R14, R14, 16777216 ;  /* 0x4b8000000e0ea820 */ /* 0x000fe20000400000 */
[----:B------:R-:W-:Y:S01]  /*4b50*/  MOV R11, 0x4 ;  /* 0x00000004000b7802 */ /* 0x000fe20000000f00 */
[----:B------:R-:W-:Y:S01]  /*4b60*/  FFMA R4, R9, R8, R4 ;  /* 0x0000000809047223 */ /* 0x000fe20000000004 */
[----:B------:R-:W-:Y:S01]  /*4b70*/  @P1 FMUL R12, R12, 0.25 ;  /* 0x3e8000000c0c1820 */ /* 0x000fe20000400000 */
[----:B------:R-:W1:Y:S01]  /*4b80*/  MUFU.RCP R9, R14 ;  /* 0x0000000e00097308 */ /* 0x000e620000001000 */
[----:B------:R-:W-:-:S02]  /*4b90*/  ISETP.NE.AND P1, PT, R7, RZ, PT ;  /* 0x000000ff0700720c */ /* 0x000fc40003f25270 */
[----:B------:R-:W2:Y:S01]  /*4ba0*/  SHFL.BFLY PT, R5, R4, 0x1, 0x1f ;  /* 0x0c201f0004057f89 */ /* 0x000ea200000e0000 */
[----:B------:R-:W-:Y:S01]  /*4bb0*/  @!P2 FMUL R12, R12, 16777216 ;  /* 0x4b8000000c0ca820 */ /* 0x000fe20000400000 */
[----:B------:R-:W-:Y:S02]  /*4bc0*/  FSETP.NEU.AND P2, PT, R13, RZ, PT ;  /* 0x000000ff0d00720b */ /* 0x000fe40003f4d000 */
[----:B------:R-:W-:Y:S01]  /*4bd0*/  ISETP.LT.AND P1, PT, R2, 0x40, !P1 ;  /* 0x000000400200780c */ /* 0x000fe20004f21270 */
[----:B-1----:R-:W-:Y:S01]  /*4be0*/  FMUL R9, R9, R12 ;  /* 0x0000000c09097220 */ /* 0x002fe20000400000 */
[----:B0-----:R-:W-:-:S11]  /*4bf0*/  FADD R10, -R3, R10 ;  /* 0x0000000a030a7221 */ /* 0x001fd60000000100 */
[----:B------:R-:W-:Y:S01]  /*4c00*/  @P1 STS [R2.X4+0x200], R13 ;  /* 0x0002000d02001388 */ /* 0x000fe20000004800 */
[----:B------:R-:W-:Y:S01]  /*4c10*/  FSEL R9, R9, RZ, P2 ;  /* 0x000000ff09097208 */ /* 0x000fe20001000000 */
[----:B------:R-:W-:-:S04]  /*4c20*/  FMUL R8, R10, R10 ;  /* 0x0000000a0a087220 */ /* 0x000fc80000400000 */
[----:B------:R-:W-:Y:S01]  /*4c30*/  FFMA R3, R10, R9, R3 ;  /* 0x000000090a037223 */ /* 0x000fe20000000003 */
[----:B------:R-:W-:Y:S01]  /*4c40*/  FMUL R8, R15, R8 ;  /* 0x000000080f087220 */ /* 0x000fe20000400000 */
[----:B--2---:R-:W-:-:S03]  /*4c50*/  FADD R4, R4, R5 ;  /* 0x0000000504047221 */ /* 0x004fc60000000000 */
[----:B------:R-:W-:Y:S01]  /*4c60*/  @P1 STS [R2.X4], R3 ;  /* 0x0000000302001388 */ /* 0x000fe20000004800 */
[----:B------:R-:W-:Y:S01]  /*4c70*/  FFMA R9, R9, R8, R4 ;  /* 0x0000000809097223 */ /* 0x000fe20000000004 */
[----:B------:R-:W-:-:S04]  /*4c80*/  IMAD.WIDE R4, R0, R11, c[0x0][0x178] ;  /* 0x00005e0000047625 */ /* 0x000fc800078e020b */
[----:B------:R-:W-:Y:S04]  /*4c90*/  @P1 STS [R2.X4+0x100], R9 ;  /* 0x0001000902001388 */ /* 0x000fe80000004800 */
[----:B------:R-:W-:Y:S06]  /*4ca0*/  BAR.SYNC 0x0 ;  /* 0x0000000000007b1d */ /* 0x000fec0000000000 */
[----:B------:R-:W0:Y:S04]  /*4cb0*/  LDS R7, [R6] ;  /* 0x0000000006077984 */ /* 0x000e280000000800 */
[----:B0-----:R0:W-:Y:S01]  /*4cc0*/  @P0 STG.E [R4.64], R7 ;  /* 0x0000000704000986 */ /* 0x0011e2000c101906 */
[----:B------:R-:W-:Y:S05]  /*4cd0*/  @!P0 EXIT ;  /* 0x000000000000894d */ /* 0x000fea0003800000 */
[----:B0-----:R-:W0:Y:S01]  /*4ce0*/  LDS R5, [R6+0x100] ;  /* 0x0001000006057984 */ /* 0x001e220000000800 */
[----:B------:R-:W-:-:S05]  /*4cf0*/  IMAD.WIDE R2, R0, R11, c[0x0][0x180] ;  /* 0x0000600000027625 */ /* 0x000fca00078e020b */
[----:B0-----:R-:W-:Y:S01]  /*4d00*/  STG.E [R2.64], R5 ;  /* 0x0000000502007986 */ /* 0x001fe2000c101906 */
[----:B------:R-:W-:Y:S05]  /*4d10*/  EXIT ;  /* 0x000000000000794d */ /* 0x000fea0003800000 */
.L_x_5:
[----:B------:R-:W-:-:S00]  /*4d20*/  BRA `(.L_x_5) ;  /* 0xfffffff000007947 */ /* 0x000fc0000383ffff */
[----:B------:R-:W-:-:S00]  /*4d30*/  NOP ;  /* 0x0000000000007918 */ /* 0x000fc00000000000 */
        /* <DEDUP_REMOVED lines=12> */
.L_x_6:


//--------------------- .nv.shared.triton__0d1d2d3d4d56789de --------------------------
	.section	.nv.shared.triton__0d1d2d3d4d56789de,"aw",@nobits
	.align	16
